// auto-generated by cutlass_sweep.gemm — config: {"arch": "sm_90", "cluster_m": 2, "cluster_n": 1, "dtype": "tf32", "stages": 5, "tile_k": 128, "tile_m": 128, "tile_n": 256}
#include "cutlass/cutlass.h"
#include "cutlass/gemm/collective/collective_builder.hpp"
#include "cutlass/gemm/device/gemm_universal_adapter.h"
#include "cutlass/gemm/kernel/gemm_universal.hpp"
#include "cutlass/epilogue/collective/collective_builder.hpp"

using ElemA = cutlass::tfloat32_t;
using ElemB = cutlass::tfloat32_t;
using ElemCD = cutlass::tfloat32_t;
using Acc  = float;
using TileShape    = cute::Shape<cute::_128, cute::_256, cute::_128>;
using ClusterShape = cute::Shape<cute::_2, cute::_1, cute::_1>;

using CollectiveEpilogue = typename cutlass::epilogue::collective::CollectiveBuilder<
    cutlass::arch::Sm90, cutlass::arch::OpClassTensorOp,
    TileShape, ClusterShape,
    cutlass::epilogue::collective::EpilogueTileAuto,
    Acc, Acc,
    ElemCD, cutlass::layout::RowMajor, 128 / cutlass::sizeof_bits<ElemCD>::value,
    ElemCD, cutlass::layout::RowMajor, 128 / cutlass::sizeof_bits<ElemCD>::value,
    cutlass::epilogue::collective::EpilogueScheduleAuto
  >::CollectiveOp;

using CollectiveMainloop = typename cutlass::gemm::collective::CollectiveBuilder<
    cutlass::arch::Sm90, cutlass::arch::OpClassTensorOp,
    ElemA, cutlass::layout::RowMajor, 128 / cutlass::sizeof_bits<ElemA>::value,
    ElemB, cutlass::layout::ColumnMajor, 128 / cutlass::sizeof_bits<ElemB>::value,
    Acc,
    TileShape, ClusterShape,
    cutlass::gemm::collective::StageCount<5>,
    cutlass::gemm::collective::KernelScheduleAuto
  >::CollectiveOp;

using GemmKernel = cutlass::gemm::kernel::GemmUniversal<
    cute::Shape<int,int,int,int>,
    CollectiveMainloop,
    CollectiveEpilogue
>;
using Gemm = cutlass::gemm::device::GemmUniversalAdapter<GemmKernel>;

// Force the device kernel symbol into the cubin without needing a host main.
auto* _anchor = &cutlass::device_kernel<GemmKernel>;


// ===== COMPILED SASS (sm_90a) =====

	.target	sm_90a

	.elftype	@"ET_EXEC"


//--------------------- .note.nv.tkinfo           --------------------------
	.section	.note.nv.tkinfo,"",@"SHT_NOTE"
	.sectionflags	@"SHF_NOTE_NV_TKINFO"
	.tkinfo
        /*0018*/ 	.word	0x00000002
        /*0030*/ 	.string	""
        /*0030*/ 	.string	"ptxas"
        /*0030*/ 	.string	"Cuda compilation tools, release 13.0, V13.0.88"
        /*0030*/ 	.string	"Build cuda_13.0.r13.0/compiler.36424714_0"
        /*0030*/ 	.string	"-arch sm_90a -m 64 "



//--------------------- .note.nv.cuinfo           --------------------------
	.section	.note.nv.cuinfo,"",@"SHT_NOTE"
	.sectionflags	@"SHF_NOTE_NV_CUINFO"
        /*0018*/ 	.short	0x0002
        /*001a*/ 	.short	0x005a
        /*001c*/ 	.short	0x0082
	.zero		2


//--------------------- .nv.info                  --------------------------
	.section	.nv.info,"",@"SHT_CUDA_INFO"
	.align	4


	//----- nvinfo : EIATTR_REGCOUNT
	.align		4
        /*0000*/ 	.byte	0x04, 0x2f
        /*0002*/ 	.short	(.L_15 - .L_14)
	.align		4
.L_14:
        /*0004*/ 	.word	index@(_ZN7cutlass13device_kernelINS_4gemm6kernel13GemmUniversalIN4cute5tupleIJiiiiEEENS1_10collective13CollectiveMmaINS1_34MainloopSm90TmaGmmaWarpSpecializedILi5ENS5_IJNS4_1CILi2EEENSA_ILi1EEESC_EEENS1_35KernelTmaWarpSpecializedCooperativeEEENS5_IJNSA_ILi128EEENSA_ILi256EEESG_EEENS_10tfloat32_tENS5_IJlSC_lEEESJ_SK_NS4_8TiledMMAINS4_8MMA_AtomIJNS4_4SM904GMMA30MMA_64x256x8_F32TF32TF32_SS_TNILNSO_7ScaleInE1ELSQ_1EEEEEENS4_6LayoutISD_NS5_IJSC_NSA_ILi0EEESU_EEEEENS5_IJNS4_10UnderscoreESX_SX_EEEEENS4_13SM90_TMA_LOADENS4_14ComposedLayoutINS4_7SwizzleILi3ELi4ELi3EEENS4_18smem_ptr_flag_bitsILi32EEENST_INS5_IJNSA_ILi8EEENSA_ILi32EEEEEENS5_IJS17_SC_EEEEEEEvNS4_8identityENS4_23SM90_TMA_LOAD_MULTICASTES1B_vS1C_EENS_8epilogue10collective6detail29Sm90TmaWarpSpecializedAdapterINS1G_15DefaultEpilogueISJ_SK_SK_NS1F_6thread17LinearCombinationISJ_Li1EffLNS1K_9ScaleType4KindE0ELNS_15FloatRoundStyleE2ESJ_EENS1_15EpilogueDefaultEEEEEvvEEEEvNT_6ParamsE)
        /*0008*/ 	.word	0x000000a8


	//----- nvinfo : EIATTR_FRAME_SIZE
	.align		4
.L_15:
        /*000c*/ 	.byte	0x04, 0x11
        /*000e*/ 	.short	(.L_17 - .L_16)
	.align		4
.L_16:
        /*0010*/ 	.word	index@(_ZN7cutlass13device_kernelINS_4gemm6kernel13GemmUniversalIN4cute5tupleIJiiiiEEENS1_10collective13CollectiveMmaINS1_34MainloopSm90TmaGmmaWarpSpecializedILi5ENS5_IJNS4_1CILi2EEENSA_ILi1EEESC_EEENS1_35KernelTmaWarpSpecializedCooperativeEEENS5_IJNSA_ILi128EEENSA_ILi256EEESG_EEENS_10tfloat32_tENS5_IJlSC_lEEESJ_SK_NS4_8TiledMMAINS4_8MMA_AtomIJNS4_4SM904GMMA30MMA_64x256x8_F32TF32TF32_SS_TNILNSO_7ScaleInE1ELSQ_1EEEEEENS4_6LayoutISD_NS5_IJSC_NSA_ILi0EEESU_EEEEENS5_IJNS4_10UnderscoreESX_SX_EEEEENS4_13SM90_TMA_LOADENS4_14ComposedLayoutINS4_7SwizzleILi3ELi4ELi3EEENS4_18smem_ptr_flag_bitsILi32EEENST_INS5_IJNSA_ILi8EEENSA_ILi32EEEEEENS5_IJS17_SC_EEEEEEEvNS4_8identityENS4_23SM90_TMA_LOAD_MULTICASTES1B_vS1C_EENS_8epilogue10collective6detail29Sm90TmaWarpSpecializedAdapterINS1G_15DefaultEpilogueISJ_SK_SK_NS1F_6thread17LinearCombinationISJ_Li1EffLNS1K_9ScaleType4KindE0ELNS_15FloatRoundStyleE2ESJ_EENS1_15EpilogueDefaultEEEEEvvEEEEvNT_6ParamsE)
        /*0014*/ 	.word	0x00000000


	//----- nvinfo : EIATTR_MIN_STACK_SIZE
	.align		4
.L_17:
        /*0018*/ 	.byte	0x04, 0x12
        /*001a*/ 	.short	(.L_19 - .L_18)
	.align		4
.L_18:
        /*001c*/ 	.word	index@(_ZN7cutlass13device_kernelINS_4gemm6kernel13GemmUniversalIN4cute5tupleIJiiiiEEENS1_10collective13CollectiveMmaINS1_34MainloopSm90TmaGmmaWarpSpecializedILi5ENS5_IJNS4_1CILi2EEENSA_ILi1EEESC_EEENS1_35KernelTmaWarpSpecializedCooperativeEEENS5_IJNSA_ILi128EEENSA_ILi256EEESG_EEENS_10tfloat32_tENS5_IJlSC_lEEESJ_SK_NS4_8TiledMMAINS4_8MMA_AtomIJNS4_4SM904GMMA30MMA_64x256x8_F32TF32TF32_SS_TNILNSO_7ScaleInE1ELSQ_1EEEEEENS4_6LayoutISD_NS5_IJSC_NSA_ILi0EEESU_EEEEENS5_IJNS4_10UnderscoreESX_SX_EEEEENS4_13SM90_TMA_LOADENS4_14ComposedLayoutINS4_7SwizzleILi3ELi4ELi3EEENS4_18smem_ptr_flag_bitsILi32EEENST_INS5_IJNSA_ILi8EEENSA_ILi32EEEEEENS5_IJS17_SC_EEEEEEEvNS4_8identityENS4_23SM90_TMA_LOAD_MULTICASTES1B_vS1C_EENS_8epilogue10collective6detail29Sm90TmaWarpSpecializedAdapterINS1G_15DefaultEpilogueISJ_SK_SK_NS1F_6thread17LinearCombinationISJ_Li1EffLNS1K_9ScaleType4KindE0ELNS_15FloatRoundStyleE2ESJ_EENS1_15EpilogueDefaultEEEEEvvEEEEvNT_6ParamsE)
        /*0020*/ 	.word	0x00000000
.L_19:


//--------------------- .nv.compat                --------------------------
	.section	.nv.compat,"",@"SHT_CUDA_COMPAT_INFO"
	.align	4
        /*0000*/ 	.byte	0x02, 0x09, 0x01, 0x00, 0x02, 0x02, 0x04, 0x00, 0x02, 0x05, 0x05, 0x00, 0x03, 0x07, 0x01, 0x01
        /*0010*/ 	.byte	0x02, 0x03, 0x01, 0x00, 0x02, 0x06, 0x01, 0x00, 0x04, 0x0b, 0x08, 0x00, 0x00, 0x00, 0x00, 0x00
        /*0020*/ 	.byte	0x00, 0x00, 0x00, 0x00


//--------------------- .nv.info._ZN7cutlass13device_kernelINS_4gemm6kernel13GemmUniversalIN4cute5tupleIJiiiiEEENS1_10collective13CollectiveMmaINS1_34MainloopSm90TmaGmmaWarpSpecializedILi5ENS5_IJNS4_1CILi2EEENSA_ILi1EEESC_EEENS1_35KernelTmaWarpSpecializedCooperativeEEENS5_IJNSA_ILi128EEENSA_ILi256EEESG_EEENS_10tfloat32_tENS5_IJlSC_lEEESJ_SK_NS4_8TiledMMAINS4_8MMA_AtomIJNS4_4SM904GMMA30MMA_64x256x8_F32TF32TF32_SS_TNILNSO_7ScaleInE1ELSQ_1EEEEEENS4_6LayoutISD_NS5_IJSC_NSA_ILi0EEESU_EEEEENS5_IJNS4_10UnderscoreESX_SX_EEEEENS4_13SM90_TMA_LOADENS4_14ComposedLayoutINS4_7SwizzleILi3ELi4ELi3EEENS4_18smem_ptr_flag_bitsILi32EEENST_INS5_IJNSA_ILi8EEENSA_ILi32EEEEEENS5_IJS17_SC_EEEEEEEvNS4_8identityENS4_23SM90_TMA_LOAD_MULTICASTES1B_vS1C_EENS_8epilogue10collective6detail29Sm90TmaWarpSpecializedAdapterINS1G_15DefaultEpilogueISJ_SK_SK_NS1F_6thread17LinearCombinationISJ_Li1EffLNS1K_9ScaleType4KindE0ELNS_15FloatRoundStyleE2ESJ_EENS1_15EpilogueDefaultEEEEEvvEEEEvNT_6ParamsE --------------------------
	.section	.nv.info._ZN7cutlass13device_kernelINS_4gemm6kernel13GemmUniversalIN4cute5tupleIJiiiiEEENS1_10collective13CollectiveMmaINS1_34MainloopSm90TmaGmmaWarpSpecializedILi5ENS5_IJNS4_1CILi2EEENSA_ILi1EEESC_EEENS1_35KernelTmaWarpSpecializedCooperativeEEENS5_IJNSA_ILi128EEENSA_ILi256EEESG_EEENS_10tfloat32_tENS5_IJlSC_lEEESJ_SK_NS4_8TiledMMAINS4_8MMA_AtomIJNS4_4SM904GMMA30MMA_64x256x8_F32TF32TF32_SS_TNILNSO_7ScaleInE1ELSQ_1EEEEEENS4_6LayoutISD_NS5_IJSC_NSA_ILi0EEESU_EEEEENS5_IJNS4_10UnderscoreESX_SX_EEEEENS4_13SM90_TMA_LOADENS4_14ComposedLayoutINS4_7SwizzleILi3ELi4ELi3EEENS4_18smem_ptr_flag_bitsILi32EEENST_INS5_IJNSA_ILi8EEENSA_ILi32EEEEEENS5_IJS17_SC_EEEEEEEvNS4_8identityENS4_23SM90_TMA_LOAD_MULTICASTES1B_vS1C_EENS_8epilogue10collective6detail29Sm90TmaWarpSpecializedAdapterINS1G_15DefaultEpilogueISJ_SK_SK_NS1F_6thread17LinearCombinationISJ_Li1EffLNS1K_9ScaleType4KindE0ELNS_15FloatRoundStyleE2ESJ_EENS1_15EpilogueDefaultEEEEEvvEEEEvNT_6ParamsE,"",@"SHT_CUDA_INFO"
	.sectionflags	@""
	.align	4


	//----- nvinfo : EIATTR_CUDA_API_VERSION
	.align		4
        /*0000*/ 	.byte	0x04, 0x37
        /*0002*/ 	.short	(.L_21 - .L_20)
.L_20:
        /*0004*/ 	.word	0x00000082


	//----- nvinfo : EIATTR_KPARAM_INFO
	.align		4
.L_21:
        /*0008*/ 	.byte	0x04, 0x17
        /*000a*/ 	.short	(.L_23 - .L_22)
.L_22:
        /*000c*/ 	.word	0x00000000
        /*0010*/ 	.short	0x0000
        /*0012*/ 	.short	0x0070
        /*0014*/ 	.byte	0x00, 0xf0, 0x01, 0x10


	//----- nvinfo : EIATTR_SPARSE_MMA_MASK
	.align		4
.L_23:
        /*0018*/ 	.byte	0x03, 0x50
        /*001a*/ 	.short	0x0000


	//----- nvinfo : EIATTR_MAXREG_COUNT
	.align		4
        /*001c*/ 	.byte	0x03, 0x1b
        /*001e*/ 	.short	0x00a8


	//----- nvinfo : EIATTR_NUM_BARRIERS
	.align		4
        /*0020*/ 	.byte	0x02, 0x4c
        /*0022*/ 	.byte	0x01
	.zero		1


	//----- nvinfo : EIATTR_EXTERNS
	.align		4
        /*0024*/ 	.byte	0x04, 0x0f
        /*0026*/ 	.short	(.L_25 - .L_24)


	//   ....[0]....
	.align		4
.L_24:
        /*0028*/ 	.word	index@(__assertfail)


	//----- nvinfo : EIATTR_MERCURY_ISA_VERSION
	.align		4
.L_25:
        /*002c*/ 	.byte	0x03, 0x5f
        /*002e*/ 	.short	0x0101


	//----- nvinfo : EIATTR_INT_WARP_WIDE_INSTR_OFFSETS
	.align		4
        /*0030*/ 	.byte	0x04, 0x31
        /*0032*/ 	.short	(.L_27 - .L_26)


	//   ....[0]....
.L_26:
        /*0034*/ 	.word	0x000004a0


	//   ....[1]....
        /*0038*/ 	.word	0x000004d0


	//   ....[2]....
        /*003c*/ 	.word	0x00000690


	//----- nvinfo : EIATTR_COOP_GROUP_MASK_REGIDS
	.align		4
.L_27:
        /*0040*/ 	.byte	0x04, 0x29
        /*0042*/ 	.short	(.L_29 - .L_28)


	//   ....[0]....
.L_28:
        /*0044*/ 	.word	0xffffffff


	//   ....[1]....
        /*0048*/ 	.word	0xffffffff


	//   ....[2]....
        /*004c*/ 	.word	0xffffffff


	//   ....[3]....
        /*0050*/ 	.word	0xffffffff


	//   ....[4]....
        /*0054*/ 	.word	0xffffffff


	//   ....[5]....
        /*0058*/ 	.word	0xffffffff


	//----- nvinfo : EIATTR_COOP_GROUP_INSTR_OFFSETS
	.align		4
.L_29:
        /*005c*/ 	.byte	0x04, 0x28
        /*005e*/ 	.short	(.L_31 - .L_30)


	//   ....[0]....
.L_30:
        /*0060*/ 	.word	0x00000060


	//   ....[1]....
        /*0064*/ 	.word	0x00000070


	//   ....[2]....
        /*0068*/ 	.word	0x00000130


	//   ....[3]....
        /*006c*/ 	.word	0x000002f0


	//   ....[4]....
        /*0070*/ 	.word	0x00000810


	//   ....[5]....
        /*0074*/ 	.word	0x00001260


	//----- nvinfo : EIATTR_REG_RECONFIG
	.align		4
.L_31:
        /*0078*/ 	.byte	0x01, 0x54
	.zero		2


	//----- nvinfo : EIATTR_SYSCALL_OFFSETS
	.align		4
        /*007c*/ 	.byte	0x04, 0x46
        /*007e*/ 	.short	(.L_33 - .L_32)


	//   ....[0]....
.L_32:
        /*0080*/ 	.word	0x00001420


	//----- nvinfo : EIATTR_MBARRIER_INSTR_OFFSETS
	.align		4
.L_33:
        /*0084*/ 	.byte	0x04, 0x39
        /*0086*/ 	.short	(.L_35 - .L_34)


	//   ....[0]....
.L_34:
        /*0088*/ 	.word	0x00000230
        /*008c*/ 	.word	0x000000ff
        /*0090*/ 	.word	0x00000000
        /*0094*/ 	.short	0x0100
        /*0096*/ 	.byte	0x08
	.zero		1


	//   ....[1]....
        /*0098*/ 	.word	0x00000240
        /*009c*/ 	.word	0x000000ff
        /*00a0*/ 	.word	0x00000028
        /*00a4*/ 	.short	0x0100
        /*00a6*/ 	.byte	0x08
	.zero		1


	//   ....[2]....
        /*00a8*/ 	.word	0x00000250
        /*00ac*/ 	.word	0x000000ff
        /*00b0*/ 	.word	0x00000008
        /*00b4*/ 	.short	0x0100
        /*00b6*/ 	.byte	0x08
	.zero		1


	//   ....[3]....
        /*00b8*/ 	.word	0x00000260
        /*00bc*/ 	.word	0x000000ff
        /*00c0*/ 	.word	0x00000030
        /*00c4*/ 	.short	0x0100
        /*00c6*/ 	.byte	0x08
	.zero		1


	//   ....[4]....
        /*00c8*/ 	.word	0x00000270
        /*00cc*/ 	.word	0x000000ff
        /*00d0*/ 	.word	0x00000010
        /*00d4*/ 	.short	0x0100
        /*00d6*/ 	.byte	0x08
	.zero		1


	//   ....[5]....
        /*00d8*/ 	.word	0x00000280
        /*00dc*/ 	.word	0x000000ff
        /*00e0*/ 	.word	0x00000038
        /*00e4*/ 	.short	0x0100
        /*00e6*/ 	.byte	0x08
	.zero		1


	//   ....[6]....
        /*00e8*/ 	.word	0x00000290
        /*00ec*/ 	.word	0x000000ff
        /*00f0*/ 	.word	0x00000018
        /*00f4*/ 	.short	0x0100
        /*00f6*/ 	.byte	0x08
	.zero		1


	//   ....[7]....
        /*00f8*/ 	.word	0x000002a0
        /*00fc*/ 	.word	0x000000ff
        /*0100*/ 	.word	0x00000040
        /*0104*/ 	.short	0x0100
        /*0106*/ 	.byte	0x08
	.zero		1


	//   ....[8]....
        /*0108*/ 	.word	0x000002b0
        /*010c*/ 	.word	0x000000ff
        /*0110*/ 	.word	0x00000020
        /*0114*/ 	.short	0x0100
        /*0116*/ 	.byte	0x08
	.zero		1


	//   ....[9]....
        /*0118*/ 	.word	0x000002c0
        /*011c*/ 	.word	0x000000ff
        /*0120*/ 	.word	0x00000048
        /*0124*/ 	.short	0x0100
        /*0126*/ 	.byte	0x08
	.zero		1


	//   ....[10]....
        /*0128*/ 	.word	0x00000710
        /*012c*/ 	.word	0x000000ff
        /*0130*/ 	.word	0x00000060
        /*0134*/ 	.short	0x0100
        /*0136*/ 	.byte	0x06
	.zero		1


	//   ....[11]....
        /*0138*/ 	.word	0x000007a0
        /*013c*/ 	.word	0x000000ff
        /*0140*/ 	.word	0x00000068
        /*0144*/ 	.short	0x0100
        /*0146*/ 	.byte	0x06
	.zero		1


	//   ....[12]....
        /*0148*/ 	.word	0x000014e0
        /*014c*/ 	.word	0x00000003
        /*0150*/ 	.word	0x00000000
        /*0154*/ 	.short	0x010a
        /*0156*/ 	.byte	0x3f
	.zero		1


	//   ....[13]....
        /*0158*/ 	.word	0x00001520
        /*015c*/ 	.word	0x00000003
        /*0160*/ 	.word	0x00000000
        /*0164*/ 	.short	0x010a
        /*0166*/ 	.byte	0x3f
	.zero		1


	//   ....[14]....
        /*0168*/ 	.word	0x00001f10
        /*016c*/ 	.word	0x00000005
        /*0170*/ 	.word	0x00000000
        /*0174*/ 	.short	0x010a
        /*0176*/ 	.byte	0x3f
	.zero		1


	//   ....[15]....
        /*0178*/ 	.word	0x00001f50
        /*017c*/ 	.word	0x00000005
        /*0180*/ 	.word	0x00000000
        /*0184*/ 	.short	0x010a
        /*0186*/ 	.byte	0x3f
	.zero		1


	//   ....[16]....
        /*0188*/ 	.word	0x000027c0
        /*018c*/ 	.word	0x00000005
        /*0190*/ 	.word	0x00000000
        /*0194*/ 	.short	0x0101
        /*0196*/ 	.byte	0x3f
	.zero		1


	//   ....[17]....
        /*0198*/ 	.word	0x000029e0
        /*019c*/ 	.word	0x00000003
        /*01a0*/ 	.word	0x00000000
        /*01a4*/ 	.short	0x0101
        /*01a6*/ 	.byte	0x3f
	.zero		1


	//   ....[18]....
        /*01a8*/ 	.word	0x0000b7c0
        /*01ac*/ 	.word	0x00000017
        /*01b0*/ 	.word	0x00000028
        /*01b4*/ 	.short	0x010a
        /*01b6*/ 	.byte	0x3f
	.zero		1


	//   ....[19]....
        /*01b8*/ 	.word	0x0000bd50
        /*01bc*/ 	.word	0x00000003
        /*01c0*/ 	.word	0x00000068
        /*01c4*/ 	.short	0x0101
        /*01c6*/ 	.byte	0x3f
	.zero		1


	//   ....[20]....
        /*01c8*/ 	.word	0x0000c4b0
        /*01cc*/ 	.word	0x00000007
        /*01d0*/ 	.word	0x00000000
        /*01d4*/ 	.short	0x010a
        /*01d6*/ 	.byte	0x3f
	.zero		1


	//   ....[21]....
        /*01d8*/ 	.word	0x0000c530
        /*01dc*/ 	.word	0x00000008
        /*01e0*/ 	.word	0x00000000
        /*01e4*/ 	.short	0x010a
        /*01e6*/ 	.byte	0x3f
	.zero		1


	//   ....[22]....
        /*01e8*/ 	.word	0x0000c5c0
        /*01ec*/ 	.word	0x00000009
        /*01f0*/ 	.word	0x00000000
        /*01f4*/ 	.short	0x010a
        /*01f6*/ 	.byte	0x3f
	.zero		1


	//   ....[23]....
        /*01f8*/ 	.word	0x0000c650
        /*01fc*/ 	.word	0x00000006
        /*0200*/ 	.word	0x00000000
        /*0204*/ 	.short	0x010a
        /*0206*/ 	.byte	0x3f
	.zero		1


	//   ....[24]....
        /*0208*/ 	.word	0x0000c6e0
        /*020c*/ 	.word	0x00000003
        /*0210*/ 	.word	0x00000000
        /*0214*/ 	.short	0x010a
        /*0216*/ 	.byte	0x3f
	.zero		1


	//   ....[25]....
        /*0218*/ 	.word	0x0000c740
        /*021c*/ 	.word	0x00000003
        /*0220*/ 	.word	0x00000000
        /*0224*/ 	.short	0x010a
        /*0226*/ 	.byte	0x3f
	.zero		1


	//   ....[26]....
        /*0228*/ 	.word	0x0000c790
        /*022c*/ 	.word	0x00000005
        /*0230*/ 	.word	0x00000000
        /*0234*/ 	.short	0x010a
        /*0236*/ 	.byte	0x3f
	.zero		1


	//   ....[27]....
        /*0238*/ 	.word	0x0000c860
        /*023c*/ 	.word	0x00000017
        /*0240*/ 	.word	0x00000028
        /*0244*/ 	.short	0x010a
        /*0246*/ 	.byte	0x3f
	.zero		1


	//   ....[28]....
        /*0248*/ 	.word	0x0000c930
        /*024c*/ 	.word	0x00000007
        /*0250*/ 	.word	0x00000000
        /*0254*/ 	.short	0x010a
        /*0256*/ 	.byte	0x3f
	.zero		1


	//   ....[29]....
        /*0258*/ 	.word	0x0000c980
        /*025c*/ 	.word	0x00000008
        /*0260*/ 	.word	0x00000000
        /*0264*/ 	.short	0x010a
        /*0266*/ 	.byte	0x3f
	.zero		1


	//   ....[30]....
        /*0268*/ 	.word	0x0000c9d0
        /*026c*/ 	.word	0x00000009
        /*0270*/ 	.word	0x00000000
        /*0274*/ 	.short	0x010a
        /*0276*/ 	.byte	0x3f
	.zero		1


	//   ....[31]....
        /*0278*/ 	.word	0x0000ca20
        /*027c*/ 	.word	0x00000006
        /*0280*/ 	.word	0x00000000
        /*0284*/ 	.short	0x010a
        /*0286*/ 	.byte	0x3f
	.zero		1


	//----- nvinfo : EIATTR_NUM_MBARRIERS
	.align		4
.L_35:
        /*0288*/ 	.byte	0x03, 0x38
        /*028a*/ 	.short	0x000c


	//----- nvinfo : EIATTR_EXIT_INSTR_OFFSETS
	.align		4
        /*028c*/ 	.byte	0x04, 0x1c
        /*028e*/ 	.short	(.L_37 - .L_36)


	//   ....[0]....
.L_36:
        /*0290*/ 	.word	0x00000970


	//   ....[1]....
        /*0294*/ 	.word	0x00001190


	//   ....[2]....
        /*0298*/ 	.word	0x0000aed0


	//   ....[3]....
        /*029c*/ 	.word	0x0000b430


	//   ....[4]....
        /*02a0*/ 	.word	0x0000c730


	//----- nvinfo : EIATTR_MAX_THREADS
	.align		4
.L_37:
        /*02a4*/ 	.byte	0x04, 0x05
        /*02a6*/ 	.short	(.L_39 - .L_38)
.L_38:
        /*02a8*/ 	.word	0x00000180
        /*02ac*/ 	.word	0x00000001
        /*02b0*/ 	.word	0x00000001


	//----- nvinfo : EIATTR_CRS_STACK_SIZE
	.align		4
.L_39:
        /*02b4*/ 	.byte	0x04, 0x1e
        /*02b6*/ 	.short	(.L_41 - .L_40)
.L_40:
        /*02b8*/ 	.word	0x00000000


	//----- nvinfo : EIATTR_CBANK_PARAM_SIZE
	.align		4
.L_41:
        /*02bc*/ 	.byte	0x03, 0x19
        /*02be*/ 	.short	0x0470


	//----- nvinfo : EIATTR_PARAM_CBANK
	.align		4
        /*02c0*/ 	.byte	0x04, 0x0a
        /*02c2*/ 	.short	(.L_43 - .L_42)
	.align		4
.L_42:
        /*02c4*/ 	.word	index@(.nv.constant0._ZN7cutlass13device_kernelINS_4gemm6kernel13GemmUniversalIN4cute5tupleIJiiiiEEENS1_10collective13CollectiveMmaINS1_34MainloopSm90TmaGmmaWarpSpecializedILi5ENS5_IJNS4_1CILi2EEENSA_ILi1EEESC_EEENS1_35KernelTmaWarpSpecializedCooperativeEEENS5_IJNSA_ILi128EEENSA_ILi256EEESG_EEENS_10tfloat32_tENS5_IJlSC_lEEESJ_SK_NS4_8TiledMMAINS4_8MMA_AtomIJNS4_4SM904GMMA30MMA_64x256x8_F32TF32TF32_SS_TNILNSO_7ScaleInE1ELSQ_1EEEEEENS4_6LayoutISD_NS5_IJSC_NSA_ILi0EEESU_EEEEENS5_IJNS4_10UnderscoreESX_SX_EEEEENS4_13SM90_TMA_LOADENS4_14ComposedLayoutINS4_7SwizzleILi3ELi4ELi3EEENS4_18smem_ptr_flag_bitsILi32EEENST_INS5_IJNSA_ILi8EEENSA_ILi32EEEEEENS5_IJS17_SC_EEEEEEEvNS4_8identityENS4_23SM90_TMA_LOAD_MULTICASTES1B_vS1C_EENS_8epilogue10collective6detail29Sm90TmaWarpSpecializedAdapterINS1G_15DefaultEpilogueISJ_SK_SK_NS1F_6thread17LinearCombinationISJ_Li1EffLNS1K_9ScaleType4KindE0ELNS_15FloatRoundStyleE2ESJ_EENS1_15EpilogueDefaultEEEEEvvEEEEvNT_6ParamsE)
        /*02c8*/ 	.short	0x0210
        /*02ca*/ 	.short	0x0470


	//----- nvinfo : EIATTR_SW_WAR
	.align		4
.L_43:
        /*02cc*/ 	.byte	0x04, 0x36
        /*02ce*/ 	.short	(.L_45 - .L_44)
.L_44:
        /*02d0*/ 	.word	0x00000008
.L_45:


//--------------------- .nv.callgraph             --------------------------
	.section	.nv.callgraph,"",@"SHT_CUDA_CALLGRAPH"
	.align	4
	.sectionentsize	8
	.align		4
        /*0000*/ 	.word	0x00000000
	.align		4
        /*0004*/ 	.word	0xffffffff
	.align		4
        /*0008*/ 	.word	index@(_ZN7cutlass13device_kernelINS_4gemm6kernel13GemmUniversalIN4cute5tupleIJiiiiEEENS1_10collective13CollectiveMmaINS1_34MainloopSm90TmaGmmaWarpSpecializedILi5ENS5_IJNS4_1CILi2EEENSA_ILi1EEESC_EEENS1_35KernelTmaWarpSpecializedCooperativeEEENS5_IJNSA_ILi128EEENSA_ILi256EEESG_EEENS_10tfloat32_tENS5_IJlSC_lEEESJ_SK_NS4_8TiledMMAINS4_8MMA_AtomIJNS4_4SM904GMMA30MMA_64x256x8_F32TF32TF32_SS_TNILNSO_7ScaleInE1ELSQ_1EEEEEENS4_6LayoutISD_NS5_IJSC_NSA_ILi0EEESU_EEEEENS5_IJNS4_10UnderscoreESX_SX_EEEEENS4_13SM90_TMA_LOADENS4_14ComposedLayoutINS4_7SwizzleILi3ELi4ELi3EEENS4_18smem_ptr_flag_bitsILi32EEENST_INS5_IJNSA_ILi8EEENSA_ILi32EEEEEENS5_IJS17_SC_EEEEEEEvNS4_8identityENS4_23SM90_TMA_LOAD_MULTICASTES1B_vS1C_EENS_8epilogue10collective6detail29Sm90TmaWarpSpecializedAdapterINS1G_15DefaultEpilogueISJ_SK_SK_NS1F_6thread17LinearCombinationISJ_Li1EffLNS1K_9ScaleType4KindE0ELNS_15FloatRoundStyleE2ESJ_EENS1_15EpilogueDefaultEEEEEvvEEEEvNT_6ParamsE)
	.align		4
        /*000c*/ 	.word	index@(__assertfail)
	.align		4
        /*0010*/ 	.word	0x00000000
	.align		4
        /*0014*/ 	.word	0xfffffffe
	.align		4
        /*0018*/ 	.word	0x00000000
	.align		4
        /*001c*/ 	.word	0xfffffffd
	.align		4
        /*0020*/ 	.word	0x00000000
	.align		4
        /*0024*/ 	.word	0xfffffffc


//--------------------- .nv.constant4             --------------------------
	.section	.nv.constant4,"a",@progbits
	.align	8
	.align		8
.nv.constant4:
        /*0000*/ 	.dword	__assertfail
	.align		8
        /*0008*/ 	.dword	__unnamed_1
	.align		8
        /*0010*/ 	.dword	_ZN39_INTERNAL_e24a3c43_4_k_cu_2d9f833d_70604cuda3std3__45__cpo5beginE
	.align		8
        /*0018*/ 	.dword	_ZN39_INTERNAL_e24a3c43_4_k_cu_2d9f833d_70604cuda3std3__45__cpo3endE
	.align		8
        /*0020*/ 	.dword	_ZN39_INTERNAL_e24a3c43_4_k_cu_2d9f833d_70604cuda3std3__45__cpo6cbeginE
	.align		8
        /*0028*/ 	.dword	_ZN39_INTERNAL_e24a3c43_4_k_cu_2d9f833d_70604cuda3std3__45__cpo4cendE
	.align		8
        /*0030*/ 	.dword	_ZN39_INTERNAL_e24a3c43_4_k_cu_2d9f833d_70604cuda3std3__441_GLOBAL__N__e24a3c43_4_k_cu_2d9f833d_70606ignoreE
	.align		8
        /*0038*/ 	.dword	_ZN39_INTERNAL_e24a3c43_4_k_cu_2d9f833d_70604cuda3std3__419piecewise_constructE
	.align		8
        /*0040*/ 	.dword	_ZN39_INTERNAL_e24a3c43_4_k_cu_2d9f833d_70604cuda3std3__48in_placeE
	.align		8
        /*0048*/ 	.dword	_ZN39_INTERNAL_e24a3c43_4_k_cu_2d9f833d_70604cuda3std6ranges3__45__cpo4swapE
	.align		8
        /*0050*/ 	.dword	_ZN39_INTERNAL_e24a3c43_4_k_cu_2d9f833d_70604cuda3std6ranges3__45__cpo9iter_moveE
	.align		8
        /*0058*/ 	.dword	_ZN39_INTERNAL_e24a3c43_4_k_cu_2d9f833d_70604cute7productE
	.align		8
        /*0060*/ 	.dword	_ZN39_INTERNAL_e24a3c43_4_k_cu_2d9f833d_70604cute1_E
	.align		8
        /*0068*/ 	.dword	$str$22
	.align		8
        /*0070*/ 	.dword	$str$23


//--------------------- .text._ZN7cutlass13device_kernelINS_4gemm6kernel13GemmUniversalIN4cute5tupleIJiiiiEEENS1_10collective13CollectiveMmaINS1_34MainloopSm90TmaGmmaWarpSpecializedILi5ENS5_IJNS4_1CILi2EEENSA_ILi1EEESC_EEENS1_35KernelTmaWarpSpecializedCooperativeEEENS5_IJNSA_ILi128EEENSA_ILi256EEESG_EEENS_10tfloat32_tENS5_IJlSC_lEEESJ_SK_NS4_8TiledMMAINS4_8MMA_AtomIJNS4_4SM904GMMA30MMA_64x256x8_F32TF32TF32_SS_TNILNSO_7ScaleInE1ELSQ_1EEEEEENS4_6LayoutISD_NS5_IJSC_NSA_ILi0EEESU_EEEEENS5_IJNS4_10UnderscoreESX_SX_EEEEENS4_13SM90_TMA_LOADENS4_14ComposedLayoutINS4_7SwizzleILi3ELi4ELi3EEENS4_18smem_ptr_flag_bitsILi32EEENST_INS5_IJNSA_ILi8EEENSA_ILi32EEEEEENS5_IJS17_SC_EEEEEEEvNS4_8identityENS4_23SM90_TMA_LOAD_MULTICASTES1B_vS1C_EENS_8epilogue10collective6detail29Sm90TmaWarpSpecializedAdapterINS1G_15DefaultEpilogueISJ_SK_SK_NS1F_6thread17LinearCombinationISJ_Li1EffLNS1K_9ScaleType4KindE0ELNS_15FloatRoundStyleE2ESJ_EENS1_15EpilogueDefaultEEEEEvvEEEEvNT_6ParamsE --------------------------
	.section	.text._ZN7cutlass13device_kernelINS_4gemm6kernel13GemmUniversalIN4cute5tupleIJiiiiEEENS1_10collective13CollectiveMmaINS1_34MainloopSm90TmaGmmaWarpSpecializedILi5ENS5_IJNS4_1CILi2EEENSA_ILi1EEESC_EEENS1_35KernelTmaWarpSpecializedCooperativeEEENS5_IJNSA_ILi128EEENSA_ILi256EEESG_EEENS_10tfloat32_tENS5_IJlSC_lEEESJ_SK_NS4_8TiledMMAINS4_8MMA_AtomIJNS4_4SM904GMMA30MMA_64x256x8_F32TF32TF32_SS_TNILNSO_7ScaleInE1ELSQ_1EEEEEENS4_6LayoutISD_NS5_IJSC_NSA_ILi0EEESU_EEEEENS5_IJNS4_10UnderscoreESX_SX_EEEEENS4_13SM90_TMA_LOADENS4_14ComposedLayoutINS4_7SwizzleILi3ELi4ELi3EEENS4_18smem_ptr_flag_bitsILi32EEENST_INS5_IJNSA_ILi8EEENSA_ILi32EEEEEENS5_IJS17_SC_EEEEEEEvNS4_8identityENS4_23SM90_TMA_LOAD_MULTICASTES1B_vS1C_EENS_8epilogue10collective6detail29Sm90TmaWarpSpecializedAdapterINS1G_15DefaultEpilogueISJ_SK_SK_NS1F_6thread17LinearCombinationISJ_Li1EffLNS1K_9ScaleType4KindE0ELNS_15FloatRoundStyleE2ESJ_EENS1_15EpilogueDefaultEEEEEvvEEEEvNT_6ParamsE,"ax",@progbits
	.align	128
.text._ZN7cutlass13device_kernelINS_4gemm6kernel13GemmUniversalIN4cute5tupleIJiiiiEEENS1_10collective13CollectiveMmaINS1_34MainloopSm90TmaGmmaWarpSpecializedILi5ENS5_IJNS4_1CILi2EEENSA_ILi1EEESC_EEENS1_35KernelTmaWarpSpecializedCooperativeEEENS5_IJNSA_ILi128EEENSA_ILi256EEESG_EEENS_10tfloat32_tENS5_IJlSC_lEEESJ_SK_NS4_8TiledMMAINS4_8MMA_AtomIJNS4_4SM904GMMA30MMA_64x256x8_F32TF32TF32_SS_TNILNSO_7ScaleInE1ELSQ_1EEEEEENS4_6LayoutISD_NS5_IJSC_NSA_ILi0EEESU_EEEEENS5_IJNS4_10UnderscoreESX_SX_EEEEENS4_13SM90_TMA_LOADENS4_14ComposedLayoutINS4_7SwizzleILi3ELi4ELi3EEENS4_18smem_ptr_flag_bitsILi32EEENST_INS5_IJNSA_ILi8EEENSA_ILi32EEEEEENS5_IJS17_SC_EEEEEEEvNS4_8identityENS4_23SM90_TMA_LOAD_MULTICASTES1B_vS1C_EENS_8epilogue10collective6detail29Sm90TmaWarpSpecializedAdapterINS1G_15DefaultEpilogueISJ_SK_SK_NS1F_6thread17LinearCombinationISJ_Li1EffLNS1K_9ScaleType4KindE0ELNS_15FloatRoundStyleE2ESJ_EENS1_15EpilogueDefaultEEEEEvvEEEEvNT_6ParamsE:
        .type           _ZN7cutlass13device_kernelINS_4gemm6kernel13GemmUniversalIN4cute5tupleIJiiiiEEENS1_10collective13CollectiveMmaINS1_34MainloopSm90TmaGmmaWarpSpecializedILi5ENS5_IJNS4_1CILi2EEENSA_ILi1EEESC_EEENS1_35KernelTmaWarpSpecializedCooperativeEEENS5_IJNSA_ILi128EEENSA_ILi256EEESG_EEENS_10tfloat32_tENS5_IJlSC_lEEESJ_SK_NS4_8TiledMMAINS4_8MMA_AtomIJNS4_4SM904GMMA30MMA_64x256x8_F32TF32TF32_SS_TNILNSO_7ScaleInE1ELSQ_1EEEEEENS4_6LayoutISD_NS5_IJSC_NSA_ILi0EEESU_EEEEENS5_IJNS4_10UnderscoreESX_SX_EEEEENS4_13SM90_TMA_LOADENS4_14ComposedLayoutINS4_7SwizzleILi3ELi4ELi3EEENS4_18smem_ptr_flag_bitsILi32EEENST_INS5_IJNSA_ILi8EEENSA_ILi32EEEEEENS5_IJS17_SC_EEEEEEEvNS4_8identityENS4_23SM90_TMA_LOAD_MULTICASTES1B_vS1C_EENS_8epilogue10collective6detail29Sm90TmaWarpSpecializedAdapterINS1G_15DefaultEpilogueISJ_SK_SK_NS1F_6thread17LinearCombinationISJ_Li1EffLNS1K_9ScaleType4KindE0ELNS_15FloatRoundStyleE2ESJ_EENS1_15EpilogueDefaultEEEEEvvEEEEvNT_6ParamsE,@function
        .size           _ZN7cutlass13device_kernelINS_4gemm6kernel13GemmUniversalIN4cute5tupleIJiiiiEEENS1_10collective13CollectiveMmaINS1_34MainloopSm90TmaGmmaWarpSpecializedILi5ENS5_IJNS4_1CILi2EEENSA_ILi1EEESC_EEENS1_35KernelTmaWarpSpecializedCooperativeEEENS5_IJNSA_ILi128EEENSA_ILi256EEESG_EEENS_10tfloat32_tENS5_IJlSC_lEEESJ_SK_NS4_8TiledMMAINS4_8MMA_AtomIJNS4_4SM904GMMA30MMA_64x256x8_F32TF32TF32_SS_TNILNSO_7ScaleInE1ELSQ_1EEEEEENS4_6LayoutISD_NS5_IJSC_NSA_ILi0EEESU_EEEEENS5_IJNS4_10UnderscoreESX_SX_EEEEENS4_13SM90_TMA_LOADENS4_14ComposedLayoutINS4_7SwizzleILi3ELi4ELi3EEENS4_18smem_ptr_flag_bitsILi32EEENST_INS5_IJNSA_ILi8EEENSA_ILi32EEEEEENS5_IJS17_SC_EEEEEEEvNS4_8identityENS4_23SM90_TMA_LOAD_MULTICASTES1B_vS1C_EENS_8epilogue10collective6detail29Sm90TmaWarpSpecializedAdapterINS1G_15DefaultEpilogueISJ_SK_SK_NS1F_6thread17LinearCombinationISJ_Li1EffLNS1K_9ScaleType4KindE0ELNS_15FloatRoundStyleE2ESJ_EENS1_15EpilogueDefaultEEEEEvvEEEEvNT_6ParamsE,(.L_x_329 - _ZN7cutlass13device_kernelINS_4gemm6kernel13GemmUniversalIN4cute5tupleIJiiiiEEENS1_10collective13CollectiveMmaINS1_34MainloopSm90TmaGmmaWarpSpecializedILi5ENS5_IJNS4_1CILi2EEENSA_ILi1EEESC_EEENS1_35KernelTmaWarpSpecializedCooperativeEEENS5_IJNSA_ILi128EEENSA_ILi256EEESG_EEENS_10tfloat32_tENS5_IJlSC_lEEESJ_SK_NS4_8TiledMMAINS4_8MMA_AtomIJNS4_4SM904GMMA30MMA_64x256x8_F32TF32TF32_SS_TNILNSO_7ScaleInE1ELSQ_1EEEEEENS4_6LayoutISD_NS5_IJSC_NSA_ILi0EEESU_EEEEENS5_IJNS4_10UnderscoreESX_SX_EEEEENS4_13SM90_TMA_LOADENS4_14ComposedLayoutINS4_7SwizzleILi3ELi4ELi3EEENS4_18smem_ptr_flag_bitsILi32EEENST_INS5_IJNSA_ILi8EEENSA_ILi32EEEEEENS5_IJS17_SC_EEEEEEEvNS4_8identityENS4_23SM90_TMA_LOAD_MULTICASTES1B_vS1C_EENS_8epilogue10collective6detail29Sm90TmaWarpSpecializedAdapterINS1G_15DefaultEpilogueISJ_SK_SK_NS1F_6thread17LinearCombinationISJ_Li1EffLNS1K_9ScaleType4KindE0ELNS_15FloatRoundStyleE2ESJ_EENS1_15EpilogueDefaultEEEEEvvEEEEvNT_6ParamsE)
        .other          _ZN7cutlass13device_kernelINS_4gemm6kernel13GemmUniversalIN4cute5tupleIJiiiiEEENS1_10collective13CollectiveMmaINS1_34MainloopSm90TmaGmmaWarpSpecializedILi5ENS5_IJNS4_1CILi2EEENSA_ILi1EEESC_EEENS1_35KernelTmaWarpSpecializedCooperativeEEENS5_IJNSA_ILi128EEENSA_ILi256EEESG_EEENS_10tfloat32_tENS5_IJlSC_lEEESJ_SK_NS4_8TiledMMAINS4_8MMA_AtomIJNS4_4SM904GMMA30MMA_64x256x8_F32TF32TF32_SS_TNILNSO_7ScaleInE1ELSQ_1EEEEEENS4_6LayoutISD_NS5_IJSC_NSA_ILi0EEESU_EEEEENS5_IJNS4_10UnderscoreESX_SX_EEEEENS4_13SM90_TMA_LOADENS4_14ComposedLayoutINS4_7SwizzleILi3ELi4ELi3EEENS4_18smem_ptr_flag_bitsILi32EEENST_INS5_IJNSA_ILi8EEENSA_ILi32EEEEEENS5_IJS17_SC_EEEEEEEvNS4_8identityENS4_23SM90_TMA_LOAD_MULTICASTES1B_vS1C_EENS_8epilogue10collective6detail29Sm90TmaWarpSpecializedAdapterINS1G_15DefaultEpilogueISJ_SK_SK_NS1F_6thread17LinearCombinationISJ_Li1EffLNS1K_9ScaleType4KindE0ELNS_15FloatRoundStyleE2ESJ_EENS1_15EpilogueDefaultEEEEEvvEEEEvNT_6ParamsE,@"STO_CUDA_ENTRY STV_DEFAULT"
_ZN7cutlass13device_kernelINS_4gemm6kernel13GemmUniversalIN4cute5tupleIJiiiiEEENS1_10collective13CollectiveMmaINS1_34MainloopSm90TmaGmmaWarpSpecializedILi5ENS5_IJNS4_1CILi2EEENSA_ILi1EEESC_EEENS1_35KernelTmaWarpSpecializedCooperativeEEENS5_IJNSA_ILi128EEENSA_ILi256EEESG_EEENS_10tfloat32_tENS5_IJlSC_lEEESJ_SK_NS4_8TiledMMAINS4_8MMA_AtomIJNS4_4SM904GMMA30MMA_64x256x8_F32TF32TF32_SS_TNILNSO_7ScaleInE1ELSQ_1EEEEEENS4_6LayoutISD_NS5_IJSC_NSA_ILi0EEESU_EEEEENS5_IJNS4_10UnderscoreESX_SX_EEEEENS4_13SM90_TMA_LOADENS4_14ComposedLayoutINS4_7SwizzleILi3ELi4ELi3EEENS4_18smem_ptr_flag_bitsILi32EEENST_INS5_IJNSA_ILi8EEENSA_ILi32EEEEEENS5_IJS17_SC_EEEEEEEvNS4_8identityENS4_23SM90_TMA_LOAD_MULTICASTES1B_vS1C_EENS_8epilogue10collective6detail29Sm90TmaWarpSpecializedAdapterINS1G_15DefaultEpilogueISJ_SK_SK_NS1F_6thread17LinearCombinationISJ_Li1EffLNS1K_9ScaleType4KindE0ELNS_15FloatRoundStyleE2ESJ_EENS1_15EpilogueDefaultEEEEEvvEEEEvNT_6ParamsE:
[----:B------:R-:W0:Y:S01]  /*0000*/  LDC R1, c[0x0][0x28] ;  /* 0x00000a00ff017b82 */ /* 0x000e220000000800 */
[----:B------:R-:W1:Y:S01]  /*0010*/  S2R R18, SR_TID.X ;  /* 0x0000000000127919 */ /* 0x000e620000002100 */
[----:B------:R-:W-:Y:S01]  /*0020*/  ELECT P0, URZ, PT ;  /* 0x00000000003f782f */ /* 0x000fe20003800000 */
[----:B------:R-:W-:Y:S01]  /*0030*/  BSSY B0, `(.L_x_0) ;  /* 0x000000f000007945 */ /* 0x000fe20003800000 */
[--C-:B-1----:R-:W-:Y:S02]  /*0040*/  SHF.R.U32.HI R0, RZ, 0x5, R18.reuse ;  /* 0x00000005ff007819 */ /* 0x102fe40000011612 */
[----:B------:R-:W-:-:S03]  /*0050*/  SHF.R.U32.HI R3, RZ, 0x7, R18 ;  /* 0x00000007ff037819 */ /* 0x000fc60000011612 */
[----:B------:R-:W1:Y:S04]  /*0060*/  SHFL.IDX PT, R2, R0, RZ, 0x1f ;  /* 0x00001fff00027589 */ /* 0x000e6800000e0000 */
[----:B------:R2:W3:Y:S01]  /*0070*/  SHFL.IDX PT, R5, R3, RZ, 0x1f ;  /* 0x00001fff03057589 */ /* 0x0004e200000e0000 */
[----:B-1----:R-:W-:-:S13]  /*0080*/  ISETP.NE.OR P0, PT, R2, RZ, !P0 ;  /* 0x000000ff0200720c */ /* 0x002fda0004705670 */
[----:B0-23--:R-:W-:Y:S05]  /*0090*/  @P0 BRA `(.L_x_1) ;  /* 0x0000000000200947 */ /* 0x00dfea0003800000 */
[----:B------:R-:W-:Y:S02]  /*00a0*/  ULDC.64 UR4, c[0x0][0x198] ;  /* 0x0000660000047ab9 */ /* 0x000fe40000000a00 */
[----:B------:R-:W-:Y:S02]  /*00b0*/  UIADD3 UR6, UP0, UR4, 0xf0, URZ ;  /* 0x000000f004067890 */ /* 0x000fe4000ff1e03f */
[----:B------:R-:W-:Y:S02]  /*00c0*/  UIADD3 UR4, UP1, UR4, 0x1f0, URZ ;  /* 0x000001f004047890 */ /* 0x000fe4000ff3e03f */
[----:B------:R-:W-:Y:S02]  /*00d0*/  UIADD3.X UR7, URZ, UR5, URZ, UP0, !UPT ;  /* 0x000000053f077290 */ /* 0x000fe400087fe43f */
[----:B------:R-:W-:-:S07]  /*00e0*/  UIADD3.X UR5, URZ, UR5, URZ, UP1, !UPT ;  /* 0x000000053f057290 */ /* 0x000fce0008ffe43f */
[----:B------:R0:W-:Y:S02]  /*00f0*/  UTMACCTL.PF [UR6] ;  /* 0x00000000060079b9 */ /* 0x0001e40008040000 */
[----:B------:R0:W-:Y:S02]  /*0100*/  UTMACCTL.PF [UR4] ;  /* 0x00000000040079b9 */ /* 0x0001e40008040000 */
[----:B0-----:R-:W-:Y:S01]  /*0110*/  NOP ;  /* 0x0000000000007918 */ /* 0x001fe20000000000 */
.L_x_1:
[----:B------:R-:W-:Y:S05]  /*0120*/  BSYNC B0 ;  /* 0x0000000000007941 */ /* 0x000fea0003800000 */
.L_x_0:
[----:B------:R-:W0:Y:S02]  /*0130*/  SHFL.IDX PT, R3, R0, RZ, 0x1f ;  /* 0x00001fff00037589 */ /* 0x000e2400000e0000 */
[----:B0-----:R-:W-:-:S13]  /*0140*/  ISETP.NE.AND P0, PT, R3, RZ, PT ;  /* 0x000000ff0300720c */ /* 0x001fda0003f05270 */
[----:B------:R-:W-:Y:S05]  /*0150*/  @P0 BRA `(.L_x_2) ;  /* 0x0000000000600947 */ /* 0x000fea0003800000 */
[----:B------:R-:W0:Y:S01]  /*0160*/  S2UR UR8, SR_CgaCtaId ;  /* 0x00000000000879c3 */ /* 0x000e220000008800 */
[----:B------:R-:W-:Y:S01]  /*0170*/  UMOV UR4, 0x400 ;  /* 0x0000040000047882 */ /* 0x000fe20000000000 */
[----:B------:R-:W-:Y:S01]  /*0180*/  UMOV UR5, 0x1 ;  /* 0x0000000100057882 */ /* 0x000fe20000000000 */
[----:B------:R-:W-:Y:S01]  /*0190*/  UMOV UR6, 0x4 ;  /* 0x0000000400067882 */ /* 0x000fe20000000000 */
[----:B------:R-:W-:Y:S01]  /*01a0*/  ELECT P0, URZ, PT ;  /* 0x00000000003f782f */ /* 0x000fe20003800000 */
[----:B------:R-:W-:-:S04]  /*01b0*/  UIADD3 UR6, -UR6, 0x100000, URZ ;  /* 0x0010000006067890 */ /* 0x000fc8000fffe13f */
[----:B------:R-:W-:Y:S02]  /*01c0*/  USHF.L.U32 UR7, UR6, 0xb, URZ ;  /* 0x0000000b06077899 */ /* 0x000fe4000800063f */
[----:B------:R-:W-:Y:S02]  /*01d0*/  USHF.L.U32 UR6, UR6, 0x1, URZ ;  /* 0x0000000106067899 */ /* 0x000fe4000800063f */
[----:B0-----:R-:W-:Y:S02]  /*01e0*/  ULEA UR8, UR8, UR4, 0x18 ;  /* 0x0000000408087291 */ /* 0x001fe4000f8ec03f */
[----:B------:R-:W-:-:S04]  /*01f0*/  UIADD3 UR4, -UR5, 0x100000, URZ ;  /* 0x0010000005047890 */ /* 0x000fc8000fffe13f */
[----:B------:R-:W-:Y:S02]  /*0200*/  USHF.L.U32 UR5, UR4, 0xb, URZ ;  /* 0x0000000b04057899 */ /* 0x000fe4000800063f */
[----:B------:R-:W-:Y:S01]  /*0210*/  USHF.L.U32 UR4, UR4, 0x1, URZ ;  /* 0x0000000104047899 */ /* 0x000fe2000800063f */
[----:B------:R-:W0:Y:S11]  /*0220*/  FENCE.VIEW.ASYNC.S ;  /* 0x00000000000073c6 */ /* 0x000e360000000000 */
[----:B0-----:R0:W1:Y:S01]  /*0230*/  SYNCS.EXCH.64 URZ, [UR8], UR4 ;  /* 0x00000004083f75b2 */ /* 0x0010620008000100 */
[----:B------:R0:W2:Y:S01]  /*0240*/  SYNCS.EXCH.64 URZ, [UR8+0x28], UR6 ;  /* 0x00002806083f75b2 */ /* 0x0000a20008000100 */
[----:B------:R0:W3:Y:S01]  /*0250*/  SYNCS.EXCH.64 URZ, [UR8+0x8], UR4 ;  /* 0x00000804083f75b2 */ /* 0x0000e20008000100 */
[----:B------:R0:W4:Y:S01]  /*0260*/  SYNCS.EXCH.64 URZ, [UR8+0x30], UR6 ;  /* 0x00003006083f75b2 */ /* 0x0001220008000100 */
[----:B------:R0:W0:Y:S01]  /*0270*/  SYNCS.EXCH.64 URZ, [UR8+0x10], UR4 ;  /* 0x00001004083f75b2 */ /* 0x0000220008000100 */
[----:B------:R0:W0:Y:S01]  /*0280*/  SYNCS.EXCH.64 URZ, [UR8+0x38], UR6 ;  /* 0x00003806083f75b2 */ /* 0x0000220008000100 */
[----:B------:R0:W0:Y:S01]  /*0290*/  SYNCS.EXCH.64 URZ, [UR8+0x18], UR4 ;  /* 0x00001804083f75b2 */ /* 0x0000220008000100 */
[----:B------:R0:W0:Y:S01]  /*02a0*/  SYNCS.EXCH.64 URZ, [UR8+0x40], UR6 ;  /* 0x00004006083f75b2 */ /* 0x0000220008000100 */
[----:B------:R0:W0:Y:S01]  /*02b0*/  SYNCS.EXCH.64 URZ, [UR8+0x20], UR4 ;  /* 0x00002004083f75b2 */ /* 0x0000220008000100 */
[----:B------:R0:W0:Y:S01]  /*02c0*/  SYNCS.EXCH.64 URZ, [UR8+0x48], UR6 ;  /* 0x00004806083f75b2 */ /* 0x0000220008000100 */
[----:B------:R-:W-:Y:S01]  /*02d0*/  NOP ;  /* 0x0000000000007918 */ /* 0x000fe20000000000 */
.L_x_2:
[----:B------:R-:W-:Y:S01]  /*02e0*/  SHF.R.S32.HI R7, RZ, 0x1f, R18 ;  /* 0x0000001fff077819 */ /* 0x000fe20000011412 */
[----:B------:R-:W5:Y:S01]  /*02f0*/  SHFL.IDX PT, R0, R0, RZ, 0x1f ;  /* 0x00001fff00007589 */ /* 0x000f6200000e0000 */
[----:B0-----:R-:W0:Y:S01]  /*0300*/  S2UR UR8, SR_CTAID.X ;  /* 0x00000000000879c3 */ /* 0x001e220000002500 */
[----:B------:R-:W-:Y:S02]  /*0310*/  ELECT P0, URZ, PT ;  /* 0x00000000003f782f */ /* 0x000fe40003800000 */
[----:B------:R-:W-:Y:S01]  /*0320*/  LEA.HI R7, R7, R18, RZ, 0x7 ;  /* 0x0000001207077211 */ /* 0x000fe200078f38ff */
[----:B------:R-:W1:Y:S01]  /*0330*/  S2R R4, SR_CTAID.Y ;  /* 0x0000000000047919 */ /* 0x000e620000002600 */
[----:B------:R-:W-:Y:S01]  /*0340*/  SHF.R.S32.HI R8, RZ, 0x1f, R3 ;  /* 0x0000001fff087819 */ /* 0x000fe20000011403 */
[----:B------:R-:W-:Y:S01]  /*0350*/  ULDC UR4, c[0x0][0x150] ;  /* 0x0000540000047ab9 */ /* 0x000fe20000000800 */
[----:B------:R-:W-:Y:S01]  /*0360*/  LOP3.LUT R7, R7, 0xffffff80, RZ, 0xc0, !PT ;  /* 0xffffff8007077812 */ /* 0x000fe200078ec0ff */
[----:B------:R-:W-:Y:S01]  /*0370*/  NOP ;  /* 0x0000000000007918 */ /* 0x000fe20000000000 */
[----:B------:R-:W-:Y:S01]  /*0380*/  LEA.HI R8, R8, R3, RZ, 0x2 ;  /* 0x0000000308087211 */ /* 0x000fe200078f10ff */
[----:B------:R-:W2:Y:S01]  /*0390*/  LDC R10, c[0x0][0x144] ;  /* 0x00005100ff0a7b82 */ /* 0x000ea20000000800 */
[----:B------:R-:W-:Y:S01]  /*03a0*/  NOP ;  /* 0x0000000000007918 */ /* 0x000fe20000000000 */
[----:B------:R-:W-:Y:S01]  /*03b0*/  IMAD.IADD R6, R18, 0x1, -R7 ;  /* 0x0000000112067824 */ /* 0x000fe200078e0a07 */
[----:B------:R-:W-:Y:S01]  /*03c0*/  LOP3.LUT R8, R8, 0x3ffffffc, RZ, 0xc0, !PT ;  /* 0x3ffffffc08087812 */ /* 0x000fe200078ec0ff */
[----:B------:R-:W-:Y:S01]  /*03d0*/  IMAD.MOV.U32 R22, RZ, RZ, 0x1 ;  /* 0x00000001ff167424 */ /* 0x000fe200078e00ff */
[----:B------:R-:W-:-:S02]  /*03e0*/  ISETP.NE.AND P3, PT, R5, RZ, PT ;  /* 0x000000ff0500720c */ /* 0x000fc40003f65270 */
[----:B------:R-:W-:Y:S01]  /*03f0*/  SHF.R.S32.HI R7, RZ, 0x1f, R6 ;  /* 0x0000001fff077819 */ /* 0x000fe20000011406 */
[----:B------:R-:W-:Y:S01]  /*0400*/  IMAD.IADD R8, R3, 0x1, -R8 ;  /* 0x0000000103087824 */ /* 0x000fe200078e0a08 */
[----:B------:R-:W3:Y:S02]  /*0410*/  LDC R13, c[0x0][0x140] ;  /* 0x00005000ff0d7b82 */ /* 0x000ee40000000800 */
[----:B------:R-:W-:Y:S02]  /*0420*/  LEA.HI R7, R7, R6, RZ, 0x3 ;  /* 0x0000000607077211 */ /* 0x000fe400078f18ff */
[----:B-----5:R-:W-:Y:S02]  /*0430*/  ISETP.NE.OR P0, PT, R0, RZ, !P0 ;  /* 0x000000ff0000720c */ /* 0x020fe40004705670 */
[--C-:B------:R-:W-:Y:S02]  /*0440*/  SHF.R.S32.HI R0, RZ, 0x3, R7.reuse ;  /* 0x00000003ff007819 */ /* 0x100fe40000011407 */
[----:B------:R-:W-:-:S02]  /*0450*/  SHF.R.S32.HI R7, RZ, 0x1f, R7 ;  /* 0x0000001fff077819 */ /* 0x000fc40000011407 */
[----:B0-----:R-:W-:Y:S02]  /*0460*/  I2FP.F32.U32 R9, UR8 ;  /* 0x0000000800097c45 */ /* 0x001fe40008201000 */
[----:B------:R-:W-:-:S03]  /*0470*/  LEA.HI R7, R7, R0, RZ, 0x2 ;  /* 0x0000000007077211 */ /* 0x000fc600078f10ff */
[----:B------:R-:W-:Y:S01]  /*0480*/  FMUL R9, R9, UR4 ;  /* 0x0000000409097c20 */ /* 0x000fe20008400000 */
[----:B------:R-:W-:Y:S01]  /*0490*/  LOP3.LUT R7, R7, 0xfffffffc, RZ, 0xc0, !PT ;  /* 0xfffffffc07077812 */ /* 0x000fe200078ec0ff */
[----:B------:R-:W-:Y:S01]  /*04a0*/  VOTEU.ALL UP0, P0 ;  /* 0x00000000003f7886 */ /* 0x000fe20000000000 */
[----:B-1----:R-:W-:Y:S01]  /*04b0*/  I2FP.F32.U32 R3, R4 ;  /* 0x0000000400037245 */ /* 0x002fe20000201000 */
[----:B------:R-:W-:Y:S01]  /*04c0*/  ULDC UR4, c[0x0][0x154] ;  /* 0x0000550000047ab9 */ /* 0x000fe20000000800 */
[----:B------:R-:W-:Y:S01]  /*04d0*/  VOTEU.ALL UP1, P0 ;  /* 0x00000000003f7886 */ /* 0x000fe20000020000 */
[----:B------:R-:W0:Y:S01]  /*04e0*/  F2I.U32.TRUNC.NTZ R9, R9 ;  /* 0x0000000900097305 */ /* 0x000e22000020f000 */
[----:B------:R-:W-:Y:S01]  /*04f0*/  IMAD.IADD R7, R0, 0x1, -R7 ;  /* 0x0000000100077824 */ /* 0x000fe200078e0a07 */
[----:B------:R-:W1:Y:S01]  /*0500*/  @!UP0 S2UR UR7, SR_CgaCtaId ;  /* 0x00000000000789c3 */ /* 0x000e620000008800 */
[----:B------:R-:W-:Y:S01]  /*0510*/  FMUL R12, R3, UR4 ;  /* 0x00000004030c7c20 */ /* 0x000fe20008400000 */
[----:B------:R-:W-:Y:S01]  /*0520*/  UMOV UR4, 0x20 ;  /* 0x0000002000047882 */ /* 0x000fe20000000000 */
[----:B------:R-:W-:Y:S01]  /*0530*/  IMAD R8, R8, 0x4, R7 ;  /* 0x0000000408087824 */ /* 0x000fe200078e0207 */
[----:B------:R-:W-:Y:S01]  /*0540*/  @!UP0 UMOV UR6, 0x400 ;  /* 0x0000040000068882 */ /* 0x000fe20000000000 */
[----:B------:R-:W-:-:S04]  /*0550*/  @!UP0 UIADD3 UR4, -UR4, 0x100000, URZ ;  /* 0x0010000004048890 */ /* 0x000fc8000fffe13f */
[----:B------:R-:W-:Y:S02]  /*0560*/  @!UP0 USHF.L.U32 UR5, UR4, 0xb, URZ ;  /* 0x0000000b04058899 */ /* 0x000fe4000800063f */
[----:B------:R-:W-:Y:S01]  /*0570*/  @!UP0 USHF.L.U32 UR4, UR4, 0x1, URZ ;  /* 0x0000000104048899 */ /* 0x000fe2000800063f */
[----:B---3--:R-:W-:Y:S01]  /*0580*/  ISETP.EQ.U32.AND P2, PT, R13, 0x1, PT ;  /* 0x000000010d00780c */ /* 0x008fe20003f42070 */
[----:B------:R-:W3:Y:S01]  /*0590*/  F2I.U32.TRUNC.NTZ R12, R12 ;  /* 0x0000000c000c7305 */ /* 0x000ee2000020f000 */
[----:B------:R-:W-:Y:S01]  /*05a0*/  LEA.HI R0, R8, R8, RZ, 0x1 ;  /* 0x0000000808007211 */ /* 0x000fe200078f08ff */
[----:B------:R-:W5:Y:S03]  /*05b0*/  LDC R7, c[0x0][0x148] ;  /* 0x00005200ff077b82 */ /* 0x000f660000000800 */
[----:B------:R-:W-:Y:S01]  /*05c0*/  LOP3.LUT R11, R0, 0xfffffffe, RZ, 0xc0, !PT ;  /* 0xfffffffe000b7812 */ /* 0x000fe200078ec0ff */
[----:B0-----:R-:W-:Y:S01]  /*05d0*/  IMAD.MOV R15, RZ, RZ, -R9 ;  /* 0x000000ffff0f7224 */ /* 0x001fe200078e0a09 */
[----:B------:R-:W-:-:S03]  /*05e0*/  SHF.R.S32.HI R9, RZ, 0x1f, R2 ;  /* 0x0000001fff097819 */ /* 0x000fc60000011402 */
[----:B--2---:R-:W-:Y:S01]  /*05f0*/  IMAD R3, R10, R15, UR8 ;  /* 0x000000080a037e24 */ /* 0x004fe2000f8e020f */
[----:B------:R-:W-:Y:S01]  /*0600*/  LEA.HI R9, R9, R2, RZ, 0x2 ;  /* 0x0000000209097211 */ /* 0x000fe200078f10ff */
[C---:B------:R-:W-:Y:S02]  /*0610*/  IMAD.IADD R0, R8.reuse, 0x1, -R11 ;  /* 0x0000000108007824 */ /* 0x040fe400078e0a0b */
[----:B------:R-:W-:Y:S01]  /*0620*/  IMAD.SHL.U32 R11, R8, 0x4, RZ ;  /* 0x00000004080b7824 */ /* 0x000fe200078e00ff */
[----:B------:R-:W-:Y:S01]  /*0630*/  LOP3.LUT R9, R9, 0xfffffffc, RZ, 0xc0, !PT ;  /* 0xfffffffc09097812 */ /* 0x000fe200078ec0ff */
[----:B---3--:R-:W-:Y:S01]  /*0640*/  IMAD.MOV R24, RZ, RZ, -R12 ;  /* 0x000000ffff187224 */ /* 0x008fe200078e0a0c */
[----:B------:R-:W-:Y:S01]  /*0650*/  ISETP.NE.AND P4, PT, R0, R3, PT ;  /* 0x000000030000720c */ /* 0x000fe20003f85270 */
[----:B-1----:R-:W-:Y:S01]  /*0660*/  @!UP0 ULEA UR6, UR7, UR6, 0x18 ;  /* 0x0000000607068291 */ /* 0x002fe2000f8ec03f */
[----:B------:R-:W-:Y:S01]  /*0670*/  LOP3.LUT R152, R8, 0xc, R11, 0x78, !PT ;  /* 0x0000000c08987812 */ /* 0x000fe200078e780b */
[----:B------:R-:W-:Y:S01]  /*0680*/  IMAD.IADD R0, R2, 0x1, -R9 ;  /* 0x0000000102007824 */ /* 0x000fe200078e0a09 */
[----:B------:R-:W-:Y:S01]  /*0690*/  VOTEU.ALL UP0, P0 ;  /* 0x00000000003f7886 */ /* 0x000fe20000000000 */
[----:B------:R-:W-:Y:S01]  /*06a0*/  LOP3.LUT P0, RZ, R6, 0x7, RZ, 0xc0, !PT ;  /* 0x0000000706ff7812 */ /* 0x000fe2000780c0ff */
[----:B------:R-:W-:-:S02]  /*06b0*/  VIADD R6, R5, 0xffffffff ;  /* 0xffffffff05067836 */ /* 0x000fc40000000000 */
[----:B------:R-:W-:Y:S01]  /*06c0*/  ISETP.NE.AND P1, PT, R0, 0x3, PT ;  /* 0x000000030000780c */ /* 0x000fe20003f25270 */
[----:B-----5:R-:W-:Y:S01]  /*06d0*/  IMAD R9, R7, R24, R4 ;  /* 0x0000001807097224 */ /* 0x020fe200078e0204 */
[----:B------:R-:W-:Y:S02]  /*06e0*/  ISETP.LT.U32.AND P0, PT, R152, 0x2, !P0 ;  /* 0x000000029800780c */ /* 0x000fe40004701070 */
[----:B------:R-:W-:Y:S01]  /*06f0*/  ISETP.EQ.OR P1, PT, R0, RZ, !P1 ;  /* 0x000000ff0000720c */ /* 0x000fe20004f22670 */
[----:B------:R-:W0:Y:S02]  /*0700*/  FENCE.VIEW.ASYNC.S ;  /* 0x00000000000073c6 */ /* 0x000e240000000000 */
[----:B0-----:R0:W1:Y:S01]  /*0710*/  @!UP0 SYNCS.EXCH.64 URZ, [UR6+0x60], UR4 ;  /* 0x00006004063f85b2 */ /* 0x0010620008000100 */
[----:B------:R-:W-:Y:S02]  /*0720*/  @P4 LEA.HI R2, R152, R152, RZ, 0x1 ;  /* 0x0000009898024211 */ /* 0x000fe400078f08ff */
[----:B------:R-:W-:-:S02]  /*0730*/  ISETP.EQ.AND P1, PT, R5, RZ, P1 ;  /* 0x000000ff0500720c */ /* 0x000fc40000f22270 */
[----:B------:R-:W-:Y:S02]  /*0740*/  @P4 SHF.R.S32.HI R2, RZ, 0x1, R2 ;  /* 0x00000001ff024819 */ /* 0x000fe40000011402 */
[----:B------:R-:W-:Y:S02]  /*0750*/  ISETP.GE.U32.AND P6, PT, R6, 0x2, PT ;  /* 0x000000020600780c */ /* 0x000fe40003fc6070 */
[----:B------:R-:W-:Y:S02]  /*0760*/  @P4 ISETP.NE.AND P5, PT, R2, R9, PT ;  /* 0x000000090200420c */ /* 0x000fe40003fa5270 */
[----:B------:R-:W-:Y:S02]  /*0770*/  SEL R9, RZ, 0x1, !P0 ;  /* 0x00000001ff097807 */ /* 0x000fe40004000000 */
[----:B------:R-:W-:Y:S02]  /*0780*/  @P4 SEL R22, RZ, 0x1, P5 ;  /* 0x00000001ff164807 */ /* 0x000fe40002800000 */
[----:B------:R-:W-:Y:S01]  /*0790*/  SEL R19, RZ, 0x1, !P1 ;  /* 0x00000001ff137807 */ /* 0x000fe20004800000 */
[----:B------:R0:W2:Y:S01]  /*07a0*/  @!UP1 SYNCS.EXCH.64 URZ, [UR6+0x68], UR4 ;  /* 0x00006804063f95b2 */ /* 0x0000a20008000100 */
[----:B------:R-:W-:Y:S01]  /*07b0*/  LOP3.LUT R22, R22, R9, RZ, 0xc0, !PT ;  /* 0x0000000916167212 */ /* 0x000fe200078ec0ff */
[----:B------:R-:W-:Y:S01]  /*07c0*/  NOP ;  /* 0x0000000000007918 */ /* 0x000fe20000000000 */
[----:B------:R-:W-:Y:S01]  /*07d0*/  SEL R19, R19, 0x2, P6 ;  /* 0x0000000213137807 */ /* 0x000fe20003000000 */
[----:B------:R-:W-:Y:S06]  /*07e0*/  @!P2 BRA `(.L_x_3) ;  /* 0x000000000008a947 */ /* 0x000fec0003800000 */
[----:B-12-4-:R-:W-:Y:S01]  /*07f0*/  UCGABAR_ARV ;  /* 0x00000000000079c7 */ /* 0x016fe20008000000 */
[----:B------:R-:W-:Y:S05]  /*0800*/  BRA `(.L_x_4) ;  /* 0x0000000000047947 */ /* 0x000fea0003800000 */
.L_x_3:
[----:B-12-4-:R-:W-:Y:S01]  /*0810*/  NOP ;  /* 0x0000000000007918 */ /* 0x016fe20000000000 */
.L_x_4:
[----:B------:R-:W1:Y:S01]  /*0820*/  LDC R2, c[0x0][0x65c] ;  /* 0x00019700ff027b82 */ /* 0x000e620000000800 */
[----:B------:R-:W-:Y:S02]  /*0830*/  IMAD.U32 R8, RZ, RZ, UR8 ;  /* 0x00000008ff087e24 */ /* 0x000fe4000f8e00ff */
[----:B------:R-:W-:Y:S01]  /*0840*/  IMAD.MOV.U32 R9, RZ, RZ, RZ ;  /* 0x000000ffff097224 */ /* 0x000fe200078e00ff */
[----:B-1----:R-:W-:-:S04]  /*0850*/  ISETP.NE.AND P1, PT, R2, 0x1, PT ;  /* 0x000000010200780c */ /* 0x002fc80003f25270 */
[----:B------:R-:W-:-:S09]  /*0860*/  P2R R5, PR, RZ, 0x2 ;  /* 0x00000002ff057803 */ /* 0x000fd20000000000 */
[----:B------:R-:W1:Y:S01]  /*0870*/  @P1 LDC R17, c[0x0][0x10] ;  /* 0x00000400ff111b82 */ /* 0x000e620000000800 */
[----:B------:R-:W-:Y:S02]  /*0880*/  @P1 IMAD.MOV.U32 R5, RZ, RZ, RZ ;  /* 0x000000ffff051224 */ /* 0x000fe400078e00ff */
[----:B------:R-:W-:-:S05]  /*0890*/  @P1 IMAD.MOV.U32 R13, RZ, RZ, RZ ;  /* 0x000000ffff0d1224 */ /* 0x000fca00078e00ff */
[----:B------:R-:W2:Y:S01]  /*08a0*/  @!P1 LDC R11, c[0x0][0xc] ;  /* 0x00000300ff0b9b82 */ /* 0x000ea20000000800 */
[----:B-1----:R-:W-:-:S04]  /*08b0*/  @P1 IMAD.WIDE.U32 R16, R17, UR8, R4 ;  /* 0x0000000811101c25 */ /* 0x002fc8000f8e0004 */
[----:B------:R-:W-:Y:S02]  /*08c0*/  @P1 IMAD.IADD R17, R17, 0x1, R13 ;  /* 0x0000000111111824 */ /* 0x000fe400078e020d */
[----:B--2---:R-:W-:-:S04]  /*08d0*/  @!P1 IMAD.WIDE.U32 R8, R4, R11, R8 ;  /* 0x0000000b04089225 */ /* 0x004fc800078e0008 */
[----:B------:R-:W-:Y:S02]  /*08e0*/  @!P1 IMAD.MOV.U32 R16, RZ, RZ, R8 ;  /* 0x000000ffff109224 */ /* 0x000fe400078e0008 */
[----:B------:R-:W-:Y:S01]  /*08f0*/  @!P1 IMAD.MOV.U32 R17, RZ, RZ, R9 ;  /* 0x000000ffff119224 */ /* 0x000fe200078e0009 */
[----:B------:R-:W-:Y:S06]  /*0900*/  @!P2 BRA `(.L_x_5) ;  /* 0x00000000000ca947 */ /* 0x000fec0003800000 */
[----:B------:R-:W-:Y:S01]  /*0910*/  UCGABAR_WAIT ;  /* 0x0000000000007dc7 */ /* 0x000fe20008000000 */
[----:B------:R-:W-:Y:S01]  /*0920*/  CCTL.IVALL ;  /* 0x00000000ff00798f */ /* 0x000fe20002000000 */
[----:B------:R-:W-:Y:S05]  /*0930*/  BRA `(.L_x_6) ;  /* 0x0000000000047947 */ /* 0x000fea0003800000 */
.L_x_5:
[----:B------:R-:W-:Y:S06]  /*0940*/  BAR.SYNC.DEFER_BLOCKING 0x0 ;  /* 0x0000000000007b1d */ /* 0x000fec0000010000 */
.L_x_6:
[----:B------:R-:W-:Y:S05]  /*0950*/  @!P3 BRA `(.L_x_7) ;  /* 0x000000a40060b947 */ /* 0x000fea0003800000 */
[----:B------:R-:W-:-:S13]  /*0960*/  ISETP.GT.U32.AND P0, PT, R6, 0x1, PT ;  /* 0x000000010600780c */ /* 0x000fda0003f04070 */
[----:B0-----:R-:W-:Y:S05]  /*0970*/  @P0 EXIT ;  /* 0x000000000000094d */ /* 0x001fea0003800000 */
[----:B------:R-:W-:Y:S01]  /*0980*/  ULDC.64 UR4, c[0x0][0x650] ;  /* 0x0001940000047ab9 */ /* 0x000fe20000000a00 */
[----:B------:R-:W-:Y:S01]  /*0990*/  PRMT R0, RZ, 0x7610, R0 ;  /* 0x00007610ff007816 */ /* 0x000fe20000000000 */
[----:B------:R-:W-:Y:S01]  /*09a0*/  IMAD.MOV.U32 R154, RZ, RZ, -0x1 ;  /* 0xffffffffff9a7424 */ /* 0x000fe200078e00ff */
[----:B------:R-:W-:Y:S01]  /*09b0*/  ISETP.GE.U32.AND P0, PT, R16, UR4, PT ;  /* 0x0000000410007c0c */ /* 0x000fe2000bf06070 */
[----:B------:R-:W-:Y:S02]  /*09c0*/  IMAD.MOV.U32 R153, RZ, RZ, -0x1 ;  /* 0xffffffffff997424 */ /* 0x000fe400078e00ff */
[----:B------:R-:W-:Y:S01]  /*09d0*/  IMAD.MOV.U32 R23, RZ, RZ, -0x1 ;  /* 0xffffffffff177424 */ /* 0x000fe200078e00ff */
[----:B------:R-:W-:-:S13]  /*09e0*/  ISETP.GE.U32.AND.EX P0, PT, R17, UR5, PT, P0 ;  /* 0x0000000511007c0c */ /* 0x000fda000bf06100 */
[----:B------:R-:W-:Y:S05]  /*09f0*/  @P0 BRA `(.L_x_8) ;  /* 0x00000004002c0947 */ /* 0x000fea0003800000 */
[----:B------:R-:W0:Y:S01]  /*0a00*/  LDC.64 R20, c[0x0][0x628] ;  /* 0x00018a00ff147b82 */ /* 0x000e220000000a00 */
[----:B------:R-:W-:Y:S02]  /*0a10*/  IMAD.MOV.U32 R8, RZ, RZ, R16 ;  /* 0x000000ffff087224 */ /* 0x000fe400078e0010 */
[----:B------:R-:W-:-:S05]  /*0a20*/  IMAD.MOV.U32 R9, RZ, RZ, R17 ;  /* 0x000000ffff097224 */ /* 0x000fca00078e0011 */
[----:B------:R-:W1:Y:S08]  /*0a30*/  LDC R0, c[0x0][0x630] ;  /* 0x00018c00ff007b82 */ /* 0x000e700000000800 */
[----:B------:R-:W2:Y:S01]  /*0a40*/  LDC.64 R26, c[0x0][0x620] ;  /* 0x00018800ff1a7b82 */ /* 0x000ea20000000a00 */
[----:B0-----:R-:W-:-:S04]  /*0a50*/  ISETP.NE.U32.AND P0, PT, R20, RZ, PT ;  /* 0x000000ff1400720c */ /* 0x001fc80003f05070 */
[----:B------:R-:W-:-:S13]  /*0a60*/  ISETP.NE.AND.EX P0, PT, R21, RZ, PT, P0 ;  /* 0x000000ff1500720c */ /* 0x000fda0003f05300 */
[----:B-12---:R-:W-:Y:S05]  /*0a70*/  @!P0 BRA `(.L_x_9) ;  /* 0x0000000000288947 */ /* 0x006fea0003800000 */
[----:B------:R-:W0:Y:S02]  /*0a80*/  LDC R13, c[0x0][0x634] ;  /* 0x00018d00ff0d7b82 */ /* 0x000e240000000800 */
[----:B0-----:R-:W-:-:S05]  /*0a90*/  IADD3 R13, P0, R16, R13, RZ ;  /* 0x0000000d100d7210 */ /* 0x001fca0007f1e0ff */
[----:B------:R-:W-:-:S04]  /*0aa0*/  IMAD.X R15, RZ, RZ, R17, P0 ;  /* 0x000000ffff0f7224 */ /* 0x000fc800000e0611 */
[----:B------:R-:W-:-:S04]  /*0ab0*/  IMAD.WIDE.U32 R8, R15, R20, RZ ;  /* 0x000000140f087225 */ /* 0x000fc800078e00ff */
[----:B------:R-:W-:-:S04]  /*0ac0*/  IMAD.WIDE.U32 R10, P0, R13, R21, R8 ;  /* 0x000000150d0a7225 */ /* 0x000fc80007800008 */
[----:B------:R-:W-:-:S04]  /*0ad0*/  IMAD.WIDE.U32 R8, R13, R20, RZ ;  /* 0x000000140d087225 */ /* 0x000fc800078e00ff */
[----:B------:R-:W-:Y:S01]  /*0ae0*/  IMAD.X R13, RZ, RZ, RZ, P0 ;  /* 0x000000ffff0d7224 */ /* 0x000fe200000e06ff */
[----:B------:R-:W-:Y:S01]  /*0af0*/  IADD3 RZ, P0, R9, R10, RZ ;  /* 0x0000000a09ff7210 */ /* 0x000fe20007f1e0ff */
[----:B------:R-:W-:-:S04]  /*0b00*/  IMAD.MOV.U32 R12, RZ, RZ, R11 ;  /* 0x000000ffff0c7224 */ /* 0x000fc800078e000b */
[----:B------:R-:W-:-:S08]  /*0b10*/  IMAD.WIDE.U32.X R8, R15, R21, R12, P0 ;  /* 0x000000150f087225 */ /* 0x000fd000000e040c */
.L_x_9:
[----:B------:R-:W0:Y:S01]  /*0b20*/  LDC.64 R20, c[0x0][0x640] ;  /* 0x00019000ff147b82 */ /* 0x000e220000000a00 */
[--C-:B------:R-:W-:Y:S01]  /*0b30*/  SHF.R.U64 R28, R8, R0, R9.reuse ;  /* 0x00000000081c7219 */ /* 0x100fe20000001209 */
[----:B------:R-:W-:Y:S01]  /*0b40*/  IMAD R30, R7, R24, R4 ;  /* 0x00000018071e7224 */ /* 0x000fe200078e0204 */
[----:B------:R-:W-:Y:S01]  /*0b50*/  SHF.R.U32.HI R0, RZ, R0, R9 ;  /* 0x00000000ff007219 */ /* 0x000fe20000011609 */
[----:B------:R-:W-:Y:S01]  /*0b60*/  IMAD.MOV.U32 R23, RZ, RZ, 0x1 ;  /* 0x00000001ff177424 */ /* 0x000fe200078e00ff */
[----:B------:R-:W-:-:S03]  /*0b70*/  IADD3 R5, P0, RZ, -R28, RZ ;  /* 0x8000001cff057210 */ /* 0x000fc60007f1e0ff */
[----:B------:R-:W1:Y:S02]  /*0b80*/  LDC R6, c[0x0][0x618] ;  /* 0x00018600ff067b82 */ /* 0x000e640000000800 */
[----:B------:R-:W-:-:S04]  /*0b90*/  IMAD.X R9, RZ, RZ, ~R0, P0 ;  /* 0x000000ffff097224 */ /* 0x000fc800000e0e00 */
[-C--:B------:R-:W-:Y:S02]  /*0ba0*/  IMAD R0, R9, R26.reuse, RZ ;  /* 0x0000001a09007224 */ /* 0x080fe400078e02ff */
[----:B------:R-:W2:Y:S01]  /*0bb0*/  LDC R11, c[0x0][0x608] ;  /* 0x00018200ff0b7b82 */ /* 0x000ea20000000800 */
[----:B------:R-:W-:-:S04]  /*0bc0*/  IMAD.WIDE.U32 R8, R5, R26, R16 ;  /* 0x0000001a05087225 */ /* 0x000fc800078e0010 */
[----:B------:R-:W-:-:S03]  /*0bd0*/  IMAD R5, R5, R27, R0 ;  /* 0x0000001b05057224 */ /* 0x000fc600078e0200 */
[----:B------:R-:W3:Y:S01]  /*0be0*/  LDC R12, c[0x0][0x658] ;  /* 0x00019600ff0c7b82 */ /* 0x000ee20000000800 */
[----:B0-----:R-:W-:Y:S01]  /*0bf0*/  ISETP.NE.U32.AND P0, PT, R20, RZ, PT ;  /* 0x000000ff1400720c */ /* 0x001fe20003f05070 */
[----:B------:R-:W-:Y:S02]  /*0c00*/  IMAD.IADD R5, R9, 0x1, R5 ;  /* 0x0000000109057824 */ /* 0x000fe400078e0205 */
[----:B------:R-:W-:Y:S01]  /*0c10*/  IMAD.MOV.U32 R9, RZ, RZ, -0x1 ;  /* 0xffffffffff097424 */ /* 0x000fe200078e00ff */
[----:B------:R-:W-:-:S03]  /*0c20*/  ISETP.NE.AND.EX P0, PT, R21, RZ, PT, P0 ;  /* 0x000000ff1500720c */ /* 0x000fc60003f05300 */
[----:B------:R-:W0:Y:S01]  /*0c30*/  LDC R15, c[0x0][0x600] ;  /* 0x00018000ff0f7b82 */ /* 0x000e220000000800 */
[-CC-:B-1----:R-:W-:Y:S02]  /*0c40*/  SHF.R.U64 R13, R8, R6.reuse, R5.reuse ;  /* 0x00000006080d7219 */ /* 0x182fe40000001205 */
[----:B------:R-:W-:-:S05]  /*0c50*/  SHF.R.U32.HI R0, RZ, R6, R5 ;  /* 0x00000006ff007219 */ /* 0x000fca0000011605 */
[----:B------:R-:W1:Y:S01]  /*0c60*/  LDC R14, c[0x0][0x648] ;  /* 0x00019200ff0e7b82 */ /* 0x000e620000000800 */
[-CC-:B--2---:R-:W-:Y:S02]  /*0c70*/  SHF.R.U64 R27, R13, R11.reuse, R0.reuse ;  /* 0x0000000b0d1b7219 */ /* 0x184fe40000001200 */
[----:B------:R-:W-:-:S05]  /*0c80*/  SHF.R.U32.HI R5, RZ, R11, R0 ;  /* 0x0000000bff057219 */ /* 0x000fca0000011600 */
[----:B------:R-:W2:Y:S01]  /*0c90*/  LDC R26, c[0x0][0x638] ;  /* 0x00018e00ff1a7b82 */ /* 0x000ea20000000800 */
[-CC-:B---3--:R-:W-:Y:S02]  /*0ca0*/  SHF.R.U64 R24, R27, R12.reuse, R5.reuse ;  /* 0x0000000c1b187219 */ /* 0x188fe40000001205 */
[-C--:B------:R-:W-:Y:S02]  /*0cb0*/  SHF.L.U32 R0, R9, R12.reuse, RZ ;  /* 0x0000000c09007219 */ /* 0x080fe400000006ff */
[----:B------:R-:W-:Y:S01]  /*0cc0*/  SHF.R.U32.HI R5, RZ, R12, R5 ;  /* 0x0000000cff057219 */ /* 0x000fe20000011605 */
[----:B------:R-:W-:Y:S01]  /*0cd0*/  IMAD.MOV.U32 R4, RZ, RZ, R24 ;  /* 0x000000ffff047224 */ /* 0x000fe200078e0018 */
[----:B------:R-:W-:Y:S01]  /*0ce0*/  LOP3.LUT R10, RZ, R0, RZ, 0x33, !PT ;  /* 0x00000000ff0a7212 */ /* 0x000fe200078e33ff */
[----:B------:R-:W3:Y:S01]  /*0cf0*/  LDC R25, c[0x0][0x610] ;  /* 0x00018400ff197b82 */ /* 0x000ee20000000800 */
[----:B------:R-:W-:Y:S05]  /*0d00*/  @!P0 BRA `(.L_x_10) ;  /* 0x0000000000288947 */ /* 0x000fea0003800000 */
[----:B------:R-:W4:Y:S02]  /*0d10*/  LDC R9, c[0x0][0x64c] ;  /* 0x00019300ff097b82 */ /* 0x000f240000000800 */
[----:B----4-:R-:W-:-:S05]  /*0d20*/  IADD3 R9, P0, R24, R9, RZ ;  /* 0x0000000918097210 */ /* 0x010fca0007f1e0ff */
        /* <DEDUP_REMOVED lines=8> */
.L_x_10:
[----:B-1----:R-:W-:Y:S01]  /*0db0*/  SHF.R.U64 R4, R4, R14, R5 ;  /* 0x0000000e04047219 */ /* 0x002fe20000001205 */
[----:B0-----:R-:W-:Y:S01]  /*0dc0*/  VIADD R6, R15, 0xffffffff ;  /* 0xffffffff0f067836 */ /* 0x001fe20000000000 */
[----:B------:R-:W-:Y:S01]  /*0dd0*/  SHF.L.U32 R0, R23, R12, RZ ;  /* 0x0000000c17007219 */ /* 0x000fe200000006ff */
[----:B------:R-:W-:Y:S01]  /*0de0*/  IMAD.MOV.U32 R23, RZ, RZ, R28 ;  /* 0x000000ffff177224 */ /* 0x000fe200078e001c */
[----:B------:R-:W-:Y:S01]  /*0df0*/  LOP3.LUT R5, R27, R10, RZ, 0xc0, !PT ;  /* 0x0000000a1b057212 */ /* 0x000fe200078ec0ff */
[----:B------:R-:W-:Y:S01]  /*0e00*/  IMAD.MOV R7, RZ, RZ, -R4 ;  /* 0x000000ffff077224 */ /* 0x000fe200078e0a04 */
[----:B------:R-:W-:Y:S02]  /*0e10*/  SEL R3, R3, R30, !P1 ;  /* 0x0000001e03037207 */ /* 0x000fe40004800000 */
[----:B------:R-:W-:Y:S01]  /*0e20*/  LOP3.LUT R6, R13, R6, RZ, 0xc0, !PT ;  /* 0x000000060d067212 */ /* 0x000fe200078ec0ff */
[----:B------:R-:W-:Y:S02]  /*0e30*/  IMAD R4, R0, R4, R5 ;  /* 0x0000000400047224 */ /* 0x000fe400078e0205 */
[----:B--2---:R-:W-:-:S02]  /*0e40*/  IMAD R0, R7, R26, R24 ;  /* 0x0000001a07007224 */ /* 0x004fc400078e0218 */
[----:B---3--:R-:W-:Y:S02]  /*0e50*/  IMAD R3, R4, R25, R3 ;  /* 0x0000001904037224 */ /* 0x008fe400078e0203 */
[----:B------:R-:W-:Y:S02]  /*0e60*/  IMAD R154, R0, R15, R6 ;  /* 0x0000000f009a7224 */ /* 0x000fe400078e0206 */
[----:B------:R-:W-:-:S03]  /*0e70*/  IMAD.MOV.U32 R4, RZ, RZ, 0x1 ;  /* 0x00000001ff047424 */ /* 0x000fc600078e00ff */
[----:B------:R-:W-:Y:S02]  /*0e80*/  SEL R153, R154, R3, !P1 ;  /* 0x000000039a997207 */ /* 0x000fe40004800000 */
[----:B------:R-:W-:Y:S02]  /*0e90*/  PRMT R0, R4, 0x7610, R0 ;  /* 0x0000761004007816 */ /* 0x000fe40000000000 */
[----:B------:R-:W-:-:S07]  /*0ea0*/  SEL R154, R3, R154, !P1 ;  /* 0x0000009a039a7207 */ /* 0x000fce0004800000 */
.L_x_8:
[----:B------:R-:W-:-:S08]  /*0eb0*/  NOP ;  /* 0x0000000000007918 */ /* 0x000fd00000000000 */
[----:B------:R-:W0:Y:S02]  /*0ec0*/  USETMAXREG.TRY_ALLOC.CTAPOOL UP0, 0xe8 ;  /* 0x000000e8000079c8 */ /* 0x000e240008000600 */
[----:B0-----:R-:W-:-:S13]  /*0ed0*/  PLOP3.LUT P0, PT, PT, PT, UP0, 0x80, 0x0 ;  /* 0x000000000000781c */ /* 0x001fda0003f0f008 */
[----:B------:R-:W-:Y:S05]  /*0ee0*/  @!P0 BRA `(.L_x_8) ;  /* 0xfffffffc00f08947 */ /* 0x000fea000383ffff */
[----:B------:R-:W-:Y:S01]  /*0ef0*/  ULDC.64 UR4, c[0x0][0x598] ;  /* 0x0001660000047ab9 */ /* 0x000fe20000000a00 */
[----:B------:R-:W-:Y:S01]  /*0f00*/  ULDC.64 UR36, c[0x0][0x208] ;  /* 0x0000820000247ab9 */ /* 0x000fe20000000a00 */
[----:B------:R-:W-:-:S04]  /*0f10*/  ISETP.NE.U32.AND P0, PT, RZ, UR4, PT ;  /* 0x00000004ff007c0c */ /* 0x000fc8000bf05070 */
[----:B------:R-:W-:-:S13]  /*0f20*/  ISETP.NE.AND.EX P0, PT, RZ, UR5, PT, P0 ;  /* 0x00000005ff007c0c */ /* 0x000fda000bf05300 */
[----:B------:R-:W-:Y:S05]  /*0f30*/  @!P0 BRA `(.L_x_11) ;  /* 0x00000000001c8947 */ /* 0x000fea0003800000 */
[----:B------:R-:W0:Y:S02]  /*0f40*/  LDC.64 R4, c[0x0][0x598] ;  /* 0x00016600ff047b82 */ /* 0x000e240000000a00 */
[----:B0-----:R-:W2:Y:S02]  /*0f50*/  LDG.E.64 R4, desc[UR36][R4.64] ;  /* 0x0000002404047981 */ /* 0x001ea4000c1e1b00 */
[----:B--2---:R-:W-:-:S04]  /*0f60*/  ISETP.NE.U32.AND P0, PT, R4, RZ, PT ;  /* 0x000000ff0400720c */ /* 0x004fc80003f05070 */
[----:B------:R-:W-:-:S13]  /*0f70*/  ISETP.NE.AND.EX P0, PT, R5, RZ, PT, P0 ;  /* 0x000000ff0500720c */ /* 0x000fda0003f05300 */
[----:B------:R-:W-:Y:S05]  /*0f80*/  @!P0 BRA `(.L_x_11) ;  /* 0x0000000000088947 */ /* 0x000fea0003800000 */
[----:B------:R0:W5:Y:S01]  /*0f90*/  LD.E R155, desc[UR36][R4.64] ;  /* 0x00000024049b7980 */ /* 0x000162000c101900 */
[----:B------:R-:W-:Y:S05]  /*0fa0*/  BRA `(.L_x_12) ;  /* 0x0000000000247947 */ /* 0x000fea0003800000 */
.L_x_11:
[----:B------:R-:W-:Y:S02]  /*0fb0*/  ULDC.64 UR4, c[0x0][0x588] ;  /* 0x0001620000047ab9 */ /* 0x000fe40000000a00 */
[----:B------:R-:W-:-:S04]  /*0fc0*/  ISETP.NE.U32.AND P0, PT, RZ, UR4, PT ;  /* 0x00000004ff007c0c */ /* 0x000fc8000bf05070 */
[----:B------:R-:W-:-:S13]  /*0fd0*/  ISETP.NE.AND.EX P0, PT, RZ, UR5, PT, P0 ;  /* 0x00000005ff007c0c */ /* 0x000fda000bf05300 */
[----:B------:R-:W-:Y:S05]  /*0fe0*/  @!P0 BRA `(.L_x_13) ;  /* 0x00000000000c8947 */ /* 0x000fea0003800000 */
[----:B------:R-:W0:Y:S02]  /*0ff0*/  LDC.64 R4, c[0x0][0x588] ;  /* 0x00016200ff047b82 */ /* 0x000e240000000a00 */
[----:B0-----:R1:W5:Y:S01]  /*1000*/  LDG.E R155, desc[UR36][R4.64] ;  /* 0x00000024049b7981 */ /* 0x001362000c1e1900 */
[----:B------:R-:W-:Y:S05]  /*1010*/  BRA `(.L_x_12) ;  /* 0x0000000000087947 */ /* 0x000fea0003800000 */
.L_x_13:
[----:B------:R-:W-:Y:S02]  /*1020*/  ULDC UR4, c[0x0][0x580] ;  /* 0x0001600000047ab9 */ /* 0x000fe40000000800 */
[----:B------:R-:W-:-:S07]  /*1030*/  IMAD.U32 R155, RZ, RZ, UR4 ;  /* 0x00000004ff9b7e24 */ /* 0x000fce000f8e00ff */
.L_x_12:
[----:B------:R-:W-:Y:S02]  /*1040*/  ULDC.64 UR4, c[0x0][0x5a0] ;  /* 0x0001680000047ab9 */ /* 0x000fe40000000a00 */
[----:B------:R-:W-:-:S04]  /*1050*/  ISETP.NE.U32.AND P0, PT, RZ, UR4, PT ;  /* 0x00000004ff007c0c */ /* 0x000fc8000bf05070 */
[----:B------:R-:W-:-:S13]  /*1060*/  ISETP.NE.AND.EX P0, PT, RZ, UR5, PT, P0 ;  /* 0x00000005ff007c0c */ /* 0x000fda000bf05300 */
[----:B------:R-:W-:Y:S05]  /*1070*/  @!P0 BRA `(.L_x_14) ;  /* 0x00000000001c8947 */ /* 0x000fea0003800000 */
[----:B01----:R-:W0:Y:S02]  /*1080*/  LDC.64 R4, c[0x0][0x5a0] ;  /* 0x00016800ff047b82 */ /* 0x003e240000000a00 */
[----:B0-----:R-:W2:Y:S02]  /*1090*/  LDG.E.64 R4, desc[UR36][R4.64] ;  /* 0x0000002404047981 */ /* 0x001ea4000c1e1b00 */
[----:B--2---:R-:W-:-:S04]  /*10a0*/  ISETP.NE.U32.AND P0, PT, R4, RZ, PT ;  /* 0x000000ff0400720c */ /* 0x004fc80003f05070 */
[----:B------:R-:W-:-:S13]  /*10b0*/  ISETP.NE.AND.EX P0, PT, R5, RZ, PT, P0 ;  /* 0x000000ff0500720c */ /* 0x000fda0003f05300 */
[----:B------:R-:W-:Y:S05]  /*10c0*/  @!P0 BRA `(.L_x_14) ;  /* 0x0000000000088947 */ /* 0x000fea0003800000 */
[----:B------:R0:W5:Y:S01]  /*10d0*/  LD.E R156, desc[UR36][R4.64] ;  /* 0x00000024049c7980 */ /* 0x000162000c101900 */
[----:B------:R-:W-:Y:S05]  /*10e0*/  BRA `(.L_x_15) ;  /* 0x0000000000247947 */ /* 0x000fea0003800000 */
.L_x_14:
[----:B------:R-:W-:Y:S02]  /*10f0*/  ULDC.64 UR4, c[0x0][0x590] ;  /* 0x0001640000047ab9 */ /* 0x000fe40000000a00 */
[----:B------:R-:W-:-:S04]  /*1100*/  ISETP.NE.U32.AND P0, PT, RZ, UR4, PT ;  /* 0x00000004ff007c0c */ /* 0x000fc8000bf05070 */
[----:B------:R-:W-:-:S13]  /*1110*/  ISETP.NE.AND.EX P0, PT, RZ, UR5, PT, P0 ;  /* 0x00000005ff007c0c */ /* 0x000fda000bf05300 */
[----:B------:R-:W-:Y:S05]  /*1120*/  @!P0 BRA `(.L_x_16) ;  /* 0x00000000000c8947 */ /* 0x000fea0003800000 */
[----:B------:R-:W2:Y:S02]  /*1130*/  LDC.64 R156, c[0x0][0x590] ;  /* 0x00016400ff9c7b82 */ /* 0x000ea40000000a00 */
[----:B--2---:R2:W5:Y:S01]  /*1140*/  LDG.E R156, desc[UR36][R156.64] ;  /* 0x000000249c9c7981 */ /* 0x004562000c1e1900 */
[----:B------:R-:W-:Y:S05]  /*1150*/  BRA `(.L_x_15) ;  /* 0x0000000000087947 */ /* 0x000fea0003800000 */
.L_x_16:
[----:B------:R-:W-:Y:S02]  /*1160*/  ULDC UR4, c[0x0][0x584] ;  /* 0x0001610000047ab9 */ /* 0x000fe40000000800 */
[----:B------:R-:W-:-:S07]  /*1170*/  IMAD.U32 R156, RZ, RZ, UR4 ;  /* 0x00000004ff9c7e24 */ /* 0x000fce000f8e00ff */
.L_x_15:
[----:B------:R-:W-:-:S13]  /*1180*/  LOP3.LUT P0, RZ, R0, 0xff, RZ, 0xc0, !PT ;  /* 0x000000ff00ff7812 */ /* 0x000fda000780c0ff */
[----:B------:R-:W-:Y:S05]  /*1190*/  @!P0 EXIT ;  /* 0x000000000000894d */ /* 0x000fea0003800000 */
[----:B------:R-:W-:Y:S01]  /*11a0*/  ULDC UR4, c[0x0][0x28c] ;  /* 0x0000a30000047ab9 */ /* 0x000fe20000000800 */
[----:B--2---:R-:W-:Y:S01]  /*11b0*/  LOP3.LUT R157, R19, 0x1, RZ, 0xfc, !PT ;  /* 0x00000001139d7812 */ /* 0x004fe200078efcff */
[----:B------:R-:W-:Y:S01]  /*11c0*/  UIADD3 UR4, UR4, 0x7f, URZ ;  /* 0x0000007f04047890 */ /* 0x000fe2000fffe03f */
[----:B------:R-:W-:Y:S01]  /*11d0*/  UMOV UR38, URZ ;  /* 0x0000003f00267c82 */ /* 0x000fe20008000000 */
[----:B------:R-:W-:Y:S02]  /*11e0*/  UMOV UR39, URZ ;  /* 0x0000003f00277c82 */ /* 0x000fe40008000000 */
[----:B------:R-:W-:-:S04]  /*11f0*/  USHF.R.S32.HI UR5, URZ, 0x1f, UR4 ;  /* 0x0000001f3f057899 */ /* 0x000fc80008011404 */
[----:B------:R-:W-:-:S04]  /*1200*/  ULEA.HI UR5, UR5, UR4, URZ, 0x7 ;  /* 0x0000000405057291 */ /* 0x000fc8000f8f383f */
[----:B------:R-:W-:-:S12]  /*1210*/  USHF.R.S32.HI UR40, URZ, 0x7, UR5 ;  /* 0x000000073f287899 */ /* 0x000fd80008011405 */
.L_x_292:
[----:B------:R-:W-:Y:S01]  /*1220*/  LOP3.LUT R0, R18, 0x80, RZ, 0xc0, !PT ;  /* 0x0000008012007812 */ /* 0x000fe200078ec0ff */
[----:B--2---:R-:W2:Y:S01]  /*1230*/  S2UR UR7, SR_CgaCtaId ;  /* 0x00000000000779c3 */ /* 0x004ea20000008800 */
[----:B------:R-:W-:Y:S02]  /*1240*/  UMOV UR6, 0x400 ;  /* 0x0000040000067882 */ /* 0x000fe40000000000 */
[----:B------:R-:W-:-:S06]  /*1250*/  SHF.R.U32.HI R0, RZ, 0x7, R0 ;  /* 0x00000007ff007819 */ /* 0x000fcc0000011600 */
[----:B---3--:R-:W3:Y:S01]  /*1260*/  SHFL.IDX PT, R0, R0, RZ, 0x1f ;  /* 0x00001fff00007589 */ /* 0x008ee200000e0000 */
[----:B--2---:R-:W-:Y:S01]  /*1270*/  ULEA UR6, UR7, UR6, 0x18 ;  /* 0x0000000607067291 */ /* 0x004fe2000f8ec03f */
[----:B---3--:R-:W-:-:S13]  /*1280*/  R2UR UR4, R0 ;  /* 0x00000000000472ca */ /* 0x008fda00000e0000 */
[----:B------:R-:W-:-:S04]  /*1290*/  ULEA.HI UR5, UR4, UR4, URZ, 0x1 ;  /* 0x0000000404057291 */ /* 0x000fc8000f8f083f */
[----:B------:R-:W-:-:S04]  /*12a0*/  ULOP3.LUT UR5, UR5, 0x7fffe, URZ, 0xc0, !UPT ;  /* 0x0007fffe05057892 */ /* 0x000fc8000f8ec03f */
[----:B------:R-:W-:-:S03]  /*12b0*/  UIADD3 UR5, UR4, -UR5, URZ ;  /* 0x8000000504057290 */ /* 0x000fc6000fffe03f */
[----:B------:R-:W-:Y:S01]  /*12c0*/  ULDC UR4, c[0x0][0x28c] ;  /* 0x0000a30000047ab9 */ /* 0x000fe20000000800 */
[----:B------:R-:W-:Y:S01]  /*12d0*/  ULEA UR5, UR5, UR6, 0xd ;  /* 0x0000000605057291 */ /* 0x000fe2000f8e683f */
[----:B------:R-:W-:-:S03]  /*12e0*/  ISETP.LT.AND P0, PT, RZ, UR4, PT ;  /* 0x00000004ff007c0c */ /* 0x000fc6000bf01270 */
[----:B------:R-:W-:-:S04]  /*12f0*/  UIADD3 UR5, UR5, 0x100, URZ ;  /* 0x0000010005057890 */ /* 0x000fc8000fffe03f */
[----:B------:R-:W-:-:S04]  /*1300*/  USHF.R.U32.HI UR5, URZ, 0x4, UR5 ;  /* 0x000000043f057899 */ /* 0x000fc80008011605 */
[----:B------:R-:W-:Y:S02]  /*1310*/  ULOP3.LUT UR41, UR5, 0x3fff, URZ, 0xc0, !UPT ;  /* 0x00003fff05297892 */ /* 0x000fe4000f8ec03f */
[----:B-1--45:R-:W-:Y:S10]  /*1320*/  @P0 BRA `(.L_x_17) ;  /* 0x0000000000400947 */ /* 0x032ff40003800000 */
[----:B------:R-:W-:Y:S01]  /*1330*/  MOV R0, 0x0 ;  /* 0x0000000000007802 */ /* 0x000fe20000000f00 */
[----:B------:R-:W-:Y:S01]  /*1340*/  ULDC.64 UR4, c[0x4][0x68] ;  /* 0x01001a0000047ab9 */ /* 0x000fe20000000a00 */
[----:B------:R-:W-:Y:S01]  /*1350*/  ULDC.64 UR6, c[0x4][0x8] ;  /* 0x0100020000067ab9 */ /* 0x000fe20000000a00 */
[----:B01----:R-:W-:Y:S01]  /*1360*/  IMAD.U32 R4, RZ, RZ, UR4 ;  /* 0x00000004ff047e24 */ /* 0x003fe2000f8e00ff */
[----:B------:R0:W1:Y:S01]  /*1370*/  LDC.64 R14, c[0x4][R0] ;  /* 0x01000000000e7b82 */ /* 0x0000620000000a00 */
[----:B------:R-:W-:Y:S01]  /*1380*/  IMAD.U32 R5, RZ, RZ, UR5 ;  /* 0x00000005ff057e24 */ /* 0x000fe2000f8e00ff */
[----:B------:R-:W-:Y:S01]  /*1390*/  ULDC.64 UR4, c[0x4][0x70] ;  /* 0x01001c0000047ab9 */ /* 0x000fe20000000a00 */
[----:B------:R-:W-:Y:S02]  /*13a0*/  IMAD.U32 R10, RZ, RZ, UR6 ;  /* 0x00000006ff0a7e24 */ /* 0x000fe4000f8e00ff */
[----:B------:R-:W-:Y:S02]  /*13b0*/  IMAD.U32 R6, RZ, RZ, UR4 ;  /* 0x00000004ff067e24 */ /* 0x000fe4000f8e00ff */
[----:B------:R-:W-:-:S02]  /*13c0*/  IMAD.U32 R7, RZ, RZ, UR5 ;  /* 0x00000005ff077e24 */ /* 0x000fc4000f8e00ff */
[----:B------:R-:W-:Y:S02]  /*13d0*/  IMAD.U32 R11, RZ, RZ, UR7 ;  /* 0x00000007ff0b7e24 */ /* 0x000fe4000f8e00ff */
[----:B------:R-:W-:Y:S02]  /*13e0*/  IMAD.MOV.U32 R8, RZ, RZ, 0x1e1 ;  /* 0x000001e1ff087424 */ /* 0x000fe400078e00ff */
[----:B------:R-:W-:Y:S02]  /*13f0*/  IMAD.MOV.U32 R12, RZ, RZ, 0x1 ;  /* 0x00000001ff0c7424 */ /* 0x000fe400078e00ff */
[----:B0-----:R-:W-:-:S07]  /*1400*/  IMAD.MOV.U32 R13, RZ, RZ, RZ ;  /* 0x000000ffff0d7224 */ /* 0x001fce00078e00ff */
[----:B------:R-:W-:-:S07]  /*1410*/  LEPC R20, `(.L_x_17) ;  /* 0x000000001014794e */ /* 0x000fce0000000000 */
[----:B-1---5:R-:W-:Y:S05]  /*1420*/  CALL.ABS.NOINC R14 ;  /* 0x000000000e007343 */ /* 0x022fea0003c00000 */
.L_x_17:
[----:B------:R-:W-:-:S13]  /*1430*/  ISETP.NE.AND P0, PT, R157, 0x3, PT ;  /* 0x000000039d00780c */ /* 0x000fda0003f05270 */
[----:B------:R-:W-:Y:S05]  /*1440*/  @!P0 BRA `(.L_x_18) ;  /* 0x0000000000048947 */ /* 0x000fea0003800000 */
[----:B------:R-:W-:Y:S01]  /*1450*/  BPT.TRAP 0x1 ;  /* 0x000000040000795c */ /* 0x000fe20000300000 */
.L_x_18:
[----:B------:R-:W2:Y:S01]  /*1460*/  S2UR UR5, SR_CgaCtaId ;  /* 0x00000000000579c3 */ /* 0x000ea20000008800 */
[----:B------:R-:W-:Y:S01]  /*1470*/  UMOV UR4, 0x400 ;  /* 0x0000040000047882 */ /* 0x000fe20000000000 */
[----:B------:R-:W-:Y:S02]  /*1480*/  IMAD.U32 R0, RZ, RZ, UR38 ;  /* 0x00000026ff007e24 */ /* 0x000fe4000f8e00ff */
[----:B------:R-:W-:-:S03]  /*1490*/  IMAD.U32 R3, RZ, RZ, UR39 ;  /* 0x00000027ff037e24 */ /* 0x000fc6000f8e00ff */
[----:B------:R-:W-:Y:S01]  /*14a0*/  SHF.L.U32 R0, R0, 0x1f, RZ ;  /* 0x0000001f00007819 */ /* 0x000fe200000006ff */
[----:B--2---:R-:W-:-:S06]  /*14b0*/  ULEA UR4, UR5, UR4, 0x18 ;  /* 0x0000000405047291 */ /* 0x004fcc000f8ec03f */
[----:B------:R-:W-:-:S04]  /*14c0*/  IMAD.U32 R6, RZ, RZ, UR4 ;  /* 0x00000004ff067e24 */ /* 0x000fc8000f8e00ff */
[----:B------:R-:W-:-:S04]  /*14d0*/  IMAD R3, R3, 0x8, R6 ;  /* 0x0000000803037824 */ /* 0x000fc800078e0206 */
[----:B------:R2:W3:Y:S01]  /*14e0*/  SYNCS.PHASECHK.TRANS64.TRYWAIT P1, [R3+URZ], R0 ;  /* 0x00000000030075a7 */ /* 0x0004e2000802017f */
[----:B------:R-:W-:Y:S05]  /*14f0*/  @!P0 BRA `(.L_x_19) ;  /* 0x0000000000048947 */ /* 0x000fea0003800000 */
[----:B------:R-:W-:Y:S01]  /*1500*/  BPT.TRAP 0x1 ;  /* 0x000000040000795c */ /* 0x000fe20000300000 */
.L_x_19:
[----:B---3--:R-:W-:Y:S05]  /*1510*/  @P1 BRA `(.L_x_20) ;  /* 0x0000000000081947 */ /* 0x008fea0003800000 */
[----:B------:R-:W3:Y:S02]  /*1520*/  SYNCS.PHASECHK.TRANS64.TRYWAIT P1, [R3+URZ], R0 ;  /* 0x00000000030075a7 */ /* 0x000ee4000802017f */
[----:B---3--:R-:W-:Y:S05]  /*1530*/  @!P1 BRA `(.L_x_21) ;  /* 0x000000b000809947 */ /* 0x008fea0003800000 */
.L_x_20:
[----:B------:R-:W-:-:S04]  /*1540*/  UISETP.LT.AND UP0, UPT, UR40, 0x1, UPT ;  /* 0x000000012800788c */ /* 0x000fc8000bf01270 */
[----:B------:R-:W-:-:S06]  /*1550*/  USEL UR4, UR40, 0x1, UP0 ;  /* 0x0000000128047887 */ /* 0x000fcc0008000000 */
[----:B--23--:R-:W-:Y:S01]  /*1560*/  IMAD.U32 R0, RZ, RZ, UR4 ;  /* 0x00000004ff007e24 */ /* 0x00cfe2000f8e00ff */
[----:B------:R-:W-:Y:S05]  /*1570*/  WARPSYNC.ALL ;  /* 0x0000000000007948 */ /* 0x000fea0003800000 */
[----:B------:R-:W-:-:S04]  /*1580*/  IADD3 R0, -R0, UR40, RZ ;  /* 0x0000002800007c10 */ /* 0x000fc8000fffe1ff */
[----:B------:R-:W-:Y:S02]  /*1590*/  ISETP.GE.AND P1, PT, R0, 0x1, PT ;  /* 0x000000010000780c */ /* 0x000fe40003f26270 */
[----:B------:R-:W-:Y:S01]  /*15a0*/  R2UR UR4, R6 ;  /* 0x00000000060472ca */ /* 0x000fe200000e0000 */
[----:B------:R-:W-:Y:S01]  /*15b0*/  WARPGROUP.ARRIVE ;  /* 0x00000000000079c5 */ /* 0x000fe20000000000 */
[----:B------:R-:W-:Y:S01]  /*15c0*/  UMOV UR9, 0x40000040 ;  /* 0x4000004000097882 */ /* 0x000fe20000000000 */
[----:B------:R-:W-:Y:S01]  /*15d0*/  UMOV UR11, 0x40000040 ;  /* 0x40000040000b7882 */ /* 0x000fe20000000000 */
[----:B------:R-:W-:Y:S01]  /*15e0*/  UMOV UR13, 0x40000040 ;  /* 0x40000040000d7882 */ /* 0x000fe20000000000 */
[----:B------:R-:W-:-:S08]  /*15f0*/  UMOV UR15, 0x40000040 ;  /* 0x40000040000f7882 */ /* 0x000fd00000000000 */
[----:B------:R-:W-:-:S04]  /*1600*/  UIADD3 UR4, UR4, 0x50100, URZ ;  /* 0x0005010004047890 */ /* 0x000fc8000fffe03f */
[----:B------:R-:W-:-:S04]  /*1610*/  USHF.R.U32.HI UR4, URZ, 0x4, UR4 ;  /* 0x000000043f047899 */ /* 0x000fc80008011604 */
[----:B------:R-:W-:Y:S02]  /*1620*/  ULOP3.LUT UR5, UR4, 0x3fff, URZ, 0xc0, !UPT ;  /* 0x00003fff04057892 */ /* 0x000fe4000f8ec03f */
[----:B------:R-:W-:Y:S02]  /*1630*/  ULOP3.LUT UR4, UR41, 0x10000, URZ, 0xfc, !UPT ;  /* 0x0001000029047892 */ /* 0x000fe4000f8efc3f */
[----:B------:R-:W-:Y:S02]  /*1640*/  ULOP3.LUT UR5, UR5, 0x10000, URZ, 0xfc, !UPT ;  /* 0x0001000005057892 */ /* 0x000fe4000f8efc3f */
[----:B------:R-:W-:Y:S02]  /*1650*/  ULEA UR8, UR39, UR4, 0xc ;  /* 0x0000000427087291 */ /* 0x000fe4000f8e603f */
[----:B------:R-:W-:Y:S02]  /*1660*/  ULEA UR6, UR39, UR5, 0xd ;  /* 0x0000000527067291 */ /* 0x000fe4000f8e683f */
[----:B------:R-:W-:-:S02]  /*1670*/  UIADD3 UR12, UR8, 0x2, URZ ;  /* 0x00000002080c7890 */ /* 0x000fc4000fffe03f */
[----:B------:R-:W-:-:S03]  /*1680*/  UIADD3 UR14, UR6, 0x2, URZ ;  /* 0x00000002060e7890 */ /* 0x000fc6000fffe03f */
[----:B------:R-:W-:Y:S02]  /*1690*/  UMOV UR10, UR6 ;  /* 0x00000006000a7c82 */ /* 0x000fe40008000000 */
[----:B------:R-:W-:Y:S01]  /*16a0*/  HGMMA.64x256x8.F32.TF32 R24, gdesc[UR8], RZ, !UPT, gsb0 ;  /* 0x07e00000081879f0 */ /* 0x000fe2000c0028ff */
[----:B------:R-:W-:Y:S01]  /*16b0*/  UIADD3 UR10, UR6, 0x1806, URZ ;  /* 0x00001806060a7890 */ /* 0x000fe2000fffe03f */
[----:B------:R-:W-:Y:S01]  /*16c0*/  UMOV UR9, 0x40000040 ;  /* 0x4000004000097882 */ /* 0x000fe20000000000 */
[----:B------:R-:W-:Y:S01]  /*16d0*/  UMOV UR11, 0x40000040 ;  /* 0x40000040000b7882 */ /* 0x000fe20000000000 */
[----:B------:R-:W-:Y:S02]  /*16e0*/  WARPGROUP.DEPBAR.LE gsb0, 0x0 ;  /* 0x00008000000079c5 */ /* 0x000fe40000010000 */
[----:B------:R-:W-:-:S15]  /*16f0*/  WARPGROUP.ARRIVE ;  /* 0x00000000000079c5 */ /* 0x000fde0000000000 */
[----:B------:R-:W-:-:S07]  /*1700*/  NOP ;  /* 0x0000000000007918 */ /* 0x000fce0000000000 */
[----:B------:R-:W-:Y:S01]  /*1710*/  HGMMA.64x256x8.F32.TF32 R24, gdesc[UR12], R24, gsb0 ;  /* 0x07e000000c1879f0 */ /* 0x000fe20008002818 */
[----:B------:R-:W-:Y:S02]  /*1720*/  UIADD3 UR12, UR8, 0x4, URZ ;  /* 0x00000004080c7890 */ /* 0x000fe4000fffe03f */
[----:B------:R-:W-:Y:S01]  /*1730*/  UIADD3 UR14, UR6, 0x4, URZ ;  /* 0x00000004060e7890 */ /* 0x000fe2000fffe03f */
[----:B------:R-:W-:Y:S01]  /*1740*/  UMOV UR13, 0x40000040 ;  /* 0x40000040000d7882 */ /* 0x000fe20000000000 */
[----:B------:R-:W-:Y:S01]  /*1750*/  UMOV UR15, 0x40000040 ;  /* 0x40000040000f7882 */ /* 0x000fe20000000000 */
[----:B------:R-:W-:Y:S02]  /*1760*/  WARPGROUP.DEPBAR.LE gsb0, 0x0 ;  /* 0x00008000000079c5 */ /* 0x000fe40000010000 */
[----:B------:R-:W-:-:S15]  /*1770*/  WARPGROUP.ARRIVE ;  /* 0x00000000000079c5 */ /* 0x000fde0000000000 */
[----:B------:R-:W-:-:S05]  /*1780*/  NOP ;  /* 0x0000000000007918 */ /* 0x000fca0000000000 */
        /* <DEDUP_REMOVED lines=93> */
[----:B------:R-:W-:Y:S01]  /*1d60*/  UIADD3 UR8, UR8, 0xc06, URZ ;  /* 0x00000c0608087890 */ /* 0x000fe2000fffe03f */
[----:B------:R-:W-:Y:S02]  /*1d70*/  WARPGROUP.DEPBAR.LE gsb0, 0x0 ;  /* 0x00008000000079c5 */ /* 0x000fe40000010000 */
[----:B------:R-:W-:-:S15]  /*1d80*/  WARPGROUP.ARRIVE ;  /* 0x00000000000079c5 */ /* 0x000fde0000000000 */
[----:B------:R-:W-:-:S04]  /*1d90*/  NOP ;  /* 0x0000000000007918 */ /* 0x000fc80000000000 */
[----:B------:R-:W-:Y:S03]  /*1da0*/  HGMMA.64x256x8.F32.TF32 R24, gdesc[UR12], R24, gsb0 ;  /* 0x07e000000c1879f0 */ /* 0x000fe60008002818 */
[----:B------:R-:W-:Y:S02]  /*1db0*/  WARPGROUP.DEPBAR.LE gsb0, 0x0 ;  /* 0x00008000000079c5 */ /* 0x000fe40000010000 */
[----:B------:R-:W-:-:S15]  /*1dc0*/  WARPGROUP.ARRIVE ;  /* 0x00000000000079c5 */ /* 0x000fde0000000000 */
[----:B------:R-:W-:-:S08]  /*1dd0*/  NOP ;  /* 0x0000000000007918 */ /* 0x000fd00000000000 */
[----:B------:R-:W-:Y:S03]  /*1de0*/  HGMMA.64x256x8.F32.TF32 R24, gdesc[UR8], R24, gsb0 ;  /* 0x07e00000081879f0 */ /* 0x000fe60008002818 */
[----:B------:R-:W-:Y:S02]  /*1df0*/  WARPGROUP.DEPBAR.LE gsb0, 0x0 ;  /* 0x00008000000079c5 */ /* 0x000fe40000010000 */
[----:B------:R-:W-:Y:S05]  /*1e00*/  @!P1 BRA `(.L_x_22) ;  /* 0x0000000800a89947 */ /* 0x000fea0003800000 */
[----:B------:R-:W-:Y:S02]  /*1e10*/  UIADD3 UR6, UR39, 0x1, URZ ;  /* 0x0000000127067890 */ /* 0x000fe4000fffe03f */
[----:B------:R-:W-:Y:S02]  /*1e20*/  IMAD.U32 R3, RZ, RZ, UR39 ;  /* 0x00000027ff037e24 */ /* 0x000fe4000f8e00ff */
[----:B------:R-:W-:-:S04]  /*1e30*/  UISETP.NE.AND UP0, UPT, UR6, 0x5, UPT ;  /* 0x000000050600788c */ /* 0x000fc8000bf05270 */
[----:B------:R-:W-:Y:S02]  /*1e40*/  USEL UR7, URZ, 0x1, UP0 ;  /* 0x000000013f077887 */ /* 0x000fe40008000000 */
[----:B------:R-:W-:Y:S02]  /*1e50*/  USEL UR6, UR6, URZ, UP0 ;  /* 0x0000003f06067287 */ /* 0x000fe40008000000 */
[----:B------:R-:W-:-:S06]  /*1e60*/  ULOP3.LUT UR7, UR38, UR7, URZ, 0x3c, !UPT ;  /* 0x0000000726077292 */ /* 0x000fcc000f8e3c3f */
[----:B------:R-:W-:-:S07]  /*1e70*/  IMAD.U32 R7, RZ, RZ, UR7 ;  /* 0x00000007ff077e24 */ /* 0x000fce000f8e00ff */
.L_x_29:
[----:B------:R-:W-:Y:S05]  /*1e80*/  @!P0 BRA `(.L_x_23) ;  /* 0x0000000000048947 */ /* 0x000fea0003800000 */
[----:B------:R-:W-:Y:S01]  /*1e90*/  BPT.TRAP 0x1 ;  /* 0x000000040000795c */ /* 0x000fe20000300000 */
.L_x_23:
[----:B------:R-:W2:Y:S01]  /*1ea0*/  S2UR UR8, SR_CgaCtaId ;  /* 0x00000000000879c3 */ /* 0x000ea20000008800 */
[----:B------:R-:W-:Y:S01]  /*1eb0*/  UMOV UR7, 0x400 ;  /* 0x0000040000077882 */ /* 0x000fe20000000000 */
[----:B01----:R-:W-:Y:S01]  /*1ec0*/  IMAD.U32 R5, RZ, RZ, UR6 ;  /* 0x00000006ff057e24 */ /* 0x003fe2000f8e00ff */
[----:B------:R-:W-:Y:S01]  /*1ed0*/  SHF.L.U32 R4, R7, 0x1f, RZ ;  /* 0x0000001f07047819 */ /* 0x000fe200000006ff */
[----:B--2---:R-:W-:-:S06]  /*1ee0*/  ULEA UR7, UR8, UR7, 0x18 ;  /* 0x0000000708077291 */ /* 0x004fcc000f8ec03f */
[----:B------:R-:W-:-:S04]  /*1ef0*/  IMAD.U32 R6, RZ, RZ, UR7 ;  /* 0x00000007ff067e24 */ /* 0x000fc8000f8e00ff */
[----:B------:R-:W-:-:S04]  /*1f00*/  IMAD R5, R5, 0x8, R6 ;  /* 0x0000000805057824 */ /* 0x000fc800078e0206 */
[----:B------:R0:W1:Y:S01]  /*1f10*/  SYNCS.PHASECHK.TRANS64.TRYWAIT P1, [R5+URZ], R4 ;  /* 0x00000004050075a7 */ /* 0x000062000802017f */
[----:B------:R-:W-:Y:S05]  /*1f20*/  @!P0 BRA `(.L_x_24) ;  /* 0x0000000000048947 */ /* 0x000fea0003800000 */
[----:B------:R-:W-:Y:S01]  /*1f30*/  BPT.TRAP 0x1 ;  /* 0x000000040000795c */ /* 0x000fe20000300000 */
.L_x_24:
[----:B-1----:R-:W-:Y:S05]  /*1f40*/  @P1 BRA `(.L_x_25) ;  /* 0x0000000000081947 */ /* 0x002fea0003800000 */
[----:B------:R-:W1:Y:S02]  /*1f50*/  SYNCS.PHASECHK.TRANS64.TRYWAIT P1, [R5+URZ], R4 ;  /* 0x00000004050075a7 */ /* 0x000e64000802017f */
[----:B-1----:R-:W-:Y:S05]  /*1f60*/  @!P1 BRA `(.L_x_26) ;  /* 0x000000a800089947 */ /* 0x002fea0003800000 */
.L_x_25:
[----:B------:R-:W-:Y:S01]  /*1f70*/  ULEA UR10, UR6, UR5, 0xd ;  /* 0x00000005060a7291 */ /* 0x000fe2000f8e683f */
[----:B------:R-:W-:Y:S01]  /*1f80*/  WARPGROUP.ARRIVE ;  /* 0x00000000000079c5 */ /* 0x000fe20000000000 */
[----:B------:R-:W-:Y:S01]  /*1f90*/  ULEA UR8, UR6, UR4, 0xc ;  /* 0x0000000406087291 */ /* 0x000fe2000f8e603f */
[----:B------:R-:W-:Y:S01]  /*1fa0*/  UMOV UR11, 0x40000040 ;  /* 0x40000040000b7882 */ /* 0x000fe20000000000 */
[----:B------:R-:W-:Y:S01]  /*1fb0*/  UMOV UR9, 0x40000040 ;  /* 0x4000004000097882 */ /* 0x000fe20000000000 */
[----:B------:R-:W-:Y:S02]  /*1fc0*/  UIADD3 UR14, UR10, 0x2, URZ ;  /* 0x000000020a0e7890 */ /* 0x000fe4000fffe03f */
[----:B------:R-:W-:Y:S01]  /*1fd0*/  UIADD3 UR12, UR8, 0x2, URZ ;  /* 0x00000002080c7890 */ /* 0x000fe2000fffe03f */
[----:B------:R-:W-:-:S03]  /*1fe0*/  UMOV UR15, 0x40000040 ;  /* 0x40000040000f7882 */ /* 0x000fc60000000000 */
[----:B------:R-:W-:Y:S01]  /*1ff0*/  HGMMA.64x256x8.F32.TF32 R24, gdesc[UR8], R24, gsb0 ;  /* 0x07e00000081879f0 */ /* 0x000fe20008002818 */
[----:B------:R-:W-:Y:S01]  /*2000*/  UMOV UR13, 0x40000040 ;  /* 0x40000040000d7882 */ /* 0x000fe20000000000 */
        /* <DEDUP_REMOVED lines=106> */
[----:B------:R-:W-:Y:S02]  /*26b0*/  UIADD3 UR10, UR10, 0x1806, URZ ;  /* 0x000018060a0a7890 */ /* 0x000fe4000fffe03f */
[----:B------:R-:W-:Y:S01]  /*26c0*/  UIADD3 UR8, UR8, 0xc06, URZ ;  /* 0x00000c0608087890 */ /* 0x000fe2000fffe03f */
[----:B------:R-:W-:Y:S02]  /*26d0*/  WARPGROUP.DEPBAR.LE gsb0, 0x0 ;  /* 0x00008000000079c5 */ /* 0x000fe40000010000 */
[----:B------:R-:W-:-:S15]  /*26e0*/  WARPGROUP.ARRIVE ;  /* 0x00000000000079c5 */ /* 0x000fde0000000000 */
[----:B------:R-:W-:-:S02]  /*26f0*/  NOP ;  /* 0x0000000000007918 */ /* 0x000fc40000000000 */
[----:B------:R-:W-:Y:S03]  /*2700*/  HGMMA.64x256x8.F32.TF32 R24, gdesc[UR12], R24, gsb0 ;  /* 0x07e000000c1879f0 */ /* 0x000fe60008002818 */
[----:B------:R-:W-:Y:S02]  /*2710*/  WARPGROUP.DEPBAR.LE gsb0, 0x0 ;  /* 0x00008000000079c5 */ /* 0x000fe40000010000 */
[----:B------:R-:W-:-:S15]  /*2720*/  WARPGROUP.ARRIVE ;  /* 0x00000000000079c5 */ /* 0x000fde0000000000 */
[----:B------:R-:W-:-:S08]  /*2730*/  NOP ;  /* 0x0000000000007918 */ /* 0x000fd00000000000 */
[----:B------:R-:W-:Y:S03]  /*2740*/  HGMMA.64x256x8.F32.TF32 R24, gdesc[UR8], R24, gsb0 ;  /* 0x07e00000081879f0 */ /* 0x000fe60008002818 */
[----:B------:R-:W-:Y:S02]  /*2750*/  WARPGROUP.DEPBAR.LE gsb0, 0x0 ;  /* 0x00008000000079c5 */ /* 0x000fe40000010000 */
[----:B------:R-:W-:Y:S05]  /*2760*/  @!P0 BRA `(.L_x_27) ;  /* 0x0000000000048947 */ /* 0x000fea0003800000 */
[----:B------:R-:W-:Y:S01]  /*2770*/  BPT.TRAP 0x1 ;  /* 0x000000040000795c */ /* 0x000fe20000300000 */
.L_x_27:
[----:B------:R-:W-:-:S13]  /*2780*/  ISETP.NE.AND P1, PT, R22, RZ, PT ;  /* 0x000000ff1600720c */ /* 0x000fda0003f25270 */
[----:B01----:R-:W-:-:S04]  /*2790*/  @P1 IMAD R4, R3, 0x8, R6 ;  /* 0x0000000803041824 */ /* 0x003fc800078e0206 */
[----:B------:R-:W-:-:S05]  /*27a0*/  @P1 VIADD R5, R4, 0x28 ;  /* 0x0000002804051836 */ /* 0x000fca0000000000 */
[----:B------:R-:W-:-:S04]  /*27b0*/  @P1 PRMT R5, R152, 0x654, R5 ;  /* 0x0000065498051816 */ /* 0x000fc80000000005 */
[----:B------:R0:W-:Y:S01]  /*27c0*/  @P1 SYNCS.ARRIVE.TRANS64.RED.A1T0 RZ, [R5+URZ], RZ ;  /* 0x000000ff05ff19a7 */ /* 0x0001e2000810043f */
[----:B------:R-:W-:-:S13]  /*27d0*/  ISETP.GT.U32.AND P1, PT, R19, 0x1, PT ;  /* 0x000000011300780c */ /* 0x000fda0003f24070 */
[----:B0-----:R-:W-:Y:S05]  /*27e0*/  @P1 BRA `(.L_x_28) ;  /* 0x0000000000041947 */ /* 0x001fea0003800000 */
[----:B------:R-:W-:Y:S01]  /*27f0*/  BPT.TRAP 0x1 ;  /* 0x000000040000795c */ /* 0x000fe20000300000 */
.L_x_28:
[----:B------:R-:W-:Y:S01]  /*2800*/  UIADD3 UR6, UR6, 0x1, URZ ;  /* 0x0000000106067890 */ /* 0x000fe2000fffe03f */
[C---:B------:R-:W-:Y:S01]  /*2810*/  ISETP.GT.AND P2, PT, R0.reuse, 0x1, PT ;  /* 0x000000010000780c */ /* 0x040fe20003f44270 */
[----:B------:R-:W-:Y:S02]  /*2820*/  VIADD R3, R3, 0x1 ;  /* 0x0000000103037836 */ /* 0x000fe40000000000 */
[----:B------:R-:W-:Y:S01]  /*2830*/  UISETP.NE.AND UP0, UPT, UR6, 0x5, UPT ;  /* 0x000000050600788c */ /* 0x000fe2000bf05270 */
[----:B------:R-:W-:Y:S02]  /*2840*/  VIADD R0, R0, 0xffffffff ;  /* 0xffffffff00007836 */ /* 0x000fe40000000000 */
[C---:B------:R-:W-:Y:S01]  /*2850*/  ISETP.NE.AND P1, PT, R3.reuse, 0x5, PT ;  /* 0x000000050300780c */ /* 0x040fe20003f25270 */
[----:B------:R-:W-:Y:S02]  /*2860*/  USEL UR7, URZ, 0x1, UP0 ;  /* 0x000000013f077887 */ /* 0x000fe40008000000 */
[----:B------:R-:W-:Y:S01]  /*2870*/  USEL UR6, UR6, URZ, UP0 ;  /* 0x0000003f06067287 */ /* 0x000fe20008000000 */
[----:B------:R-:W-:-:S03]  /*2880*/  SEL R3, R3, RZ, P1 ;  /* 0x000000ff03037207 */ /* 0x000fc60000800000 */
[----:B------:R-:W-:Y:S01]  /*2890*/  LOP3.LUT R7, R7, UR7, RZ, 0x3c, !PT ;  /* 0x0000000707077c12 */ /* 0x000fe2000f8e3cff */
[----:B------:R-:W-:Y:S07]  /*28a0*/  @P2 BRA `(.L_x_29) ;  /* 0xfffffff400742947 */ /* 0x000fee000383ffff */
.L_x_22:
[----:B------:R-:W2:Y:S02]  /*28b0*/  LDC R0, c[0x0][0x28c] ;  /* 0x0000a300ff007b82 */ /* 0x000ea40000000800 */
[----:B--2---:R-:W-:-:S13]  /*28c0*/  ISETP.GE.AND P1, PT, R0, 0x1, PT ;  /* 0x000000010000780c */ /* 0x004fda0003f26270 */
[----:B------:R-:W-:Y:S05]  /*28d0*/  @!P1 BRA `(.L_x_30) ;  /* 0x0000000000509947 */ /* 0x000fea0003800000 */
[----:B------:R-:W-:Y:S05]  /*28e0*/  @!P0 BRA `(.L_x_31) ;  /* 0x0000000000048947 */ /* 0x000fea0003800000 */
[----:B------:R-:W-:Y:S01]  /*28f0*/  BPT.TRAP 0x1 ;  /* 0x000000040000795c */ /* 0x000fe20000300000 */
.L_x_31:
[----:B------:R-:W-:Y:S01]  /*2900*/  ISETP.NE.AND P0, PT, R22, RZ, PT ;  /* 0x000000ff1600720c */ /* 0x000fe20003f05270 */
[----:B------:R-:W-:Y:S01]  /*2910*/  BSSY B0, `(.L_x_32) ;  /* 0x000000e000007945 */ /* 0x000fe20003800000 */
[----:B------:R-:W-:-:S11]  /*2920*/  ISETP.GT.U32.AND P1, PT, R19, 0x1, PT ;  /* 0x000000011300780c */ /* 0x000fd60003f24070 */
[----:B------:R-:W-:Y:S05]  /*2930*/  @!P0 BRA `(.L_x_33) ;  /* 0x00000000002c8947 */ /* 0x000fea0003800000 */
[----:B------:R-:W-:-:S04]  /*2940*/  UISETP.LT.AND UP0, UPT, UR40, 0x1, UPT ;  /* 0x000000012800788c */ /* 0x000fc8000bf01270 */
[----:B------:R-:W-:-:S04]  /*2950*/  USEL UR6, UR40, 0x1, UP0 ;  /* 0x0000000128067887 */ /* 0x000fc80008000000 */
[----:B------:R-:W-:-:S04]  /*2960*/  UIADD3 UR6, UR39, UR40, -UR6 ;  /* 0x0000002827067290 */ /* 0x000fc8000fffe806 */
[----:B------:R-:W-:-:S04]  /*2970*/  UIMAD.WIDE.U32 UR4, UR6, -0x33333333, URZ ;  /* 0xcccccccd060478a5 */ /* 0x000fc8000f8e003f */
[----:B------:R-:W-:-:S04]  /*2980*/  USHF.R.U32.HI UR4, URZ, 0x2, UR5 ;  /* 0x000000023f047899 */ /* 0x000fc80008011605 */
[----:B------:R-:W-:-:S06]  /*2990*/  UIMAD UR6, UR4, -0x5, UR6 ;  /* 0xfffffffb040678a4 */ /* 0x000fcc000f8e0206 */
[----:B------:R-:W-:-:S04]  /*29a0*/  IMAD.U32 R3, RZ, RZ, UR6 ;  /* 0x00000006ff037e24 */ /* 0x000fc8000f8e00ff */
[----:B------:R-:W-:-:S04]  /*29b0*/  IMAD R0, R3, 0x8, R6 ;  /* 0x0000000803007824 */ /* 0x000fc800078e0206 */
[----:B------:R-:W-:-:S05]  /*29c0*/  VIADD R3, R0, 0x28 ;  /* 0x0000002800037836 */ /* 0x000fca0000000000 */
[----:B------:R-:W-:-:S04]  /*29d0*/  PRMT R3, R152, 0x654, R3 ;  /* 0x0000065498037816 */ /* 0x000fc80000000003 */
[----:B------:R2:W-:Y:S03]  /*29e0*/  SYNCS.ARRIVE.TRANS64.RED.A1T0 RZ, [R3+URZ], RZ ;  /* 0x000000ff03ff79a7 */ /* 0x0005e6000810043f */
.L_x_33:
[----:B------:R-:W-:Y:S05]  /*29f0*/  BSYNC B0 ;  /* 0x0000000000007941 */ /* 0x000fea0003800000 */
.L_x_32:
[----:B------:R-:W-:Y:S05]  /*2a00*/  @P1 BRA `(.L_x_30) ;  /* 0x0000000000041947 */ /* 0x000fea0003800000 */
[----:B------:R-:W-:Y:S01]  /*2a10*/  BPT.TRAP 0x1 ;  /* 0x000000040000795c */ /* 0x000fe20000300000 */
.L_x_30:
[----:B------:R-:W3:Y:S01]  /*2a20*/  LDC R6, c[0x0][0x288] ;  /* 0x0000a200ff067b82 */ /* 0x000ee20000000800 */
[--C-:B------:R-:W-:Y:S01]  /*2a30*/  SHF.R.U32.HI R0, RZ, 0x2, R18.reuse ;  /* 0x00000002ff007819 */ /* 0x100fe20000011612 */
[----:B------:R-:W-:Y:S01]  /*2a40*/  UIADD3 UR39, UR40, UR39, URZ ;  /* 0x0000002728277290 */ /* 0x000fe2000fffe03f */
[----:B01----:R-:W-:Y:S01]  /*2a50*/  SHF.R.U32.HI R5, RZ, 0x7, R18 ;  /* 0x00000007ff057819 */ /* 0x003fe20000011612 */
[----:B------:R-:W-:Y:S01]  /*2a60*/  ULDC UR7, c[0x0][0x284] ;  /* 0x0000a10000077ab9 */ /* 0x000fe20000000800 */
[----:B------:R-:W-:Y:S01]  /*2a70*/  LOP3.LUT R4, R18, 0x60, RZ, 0xc0, !PT ;  /* 0x0000006012047812 */ /* 0x000fe200078ec0ff */
[----:B------:R-:W-:Y:S01]  /*2a80*/  UISETP.GT.U32.AND UP0, UPT, UR39, 0x4, UPT ;  /* 0x000000042700788c */ /* 0x000fe2000bf04070 */
[----:B--2---:R-:W-:Y:S01]  /*2a90*/  LOP3.LUT R3, R0, 0x7, RZ, 0xc0, !PT ;  /* 0x0000000700037812 */ /* 0x004fe200078ec0ff */
[----:B------:R-:W-:Y:S01]  /*2aa0*/  UISETP.GE.U32.AND UP1, UPT, UR40, 0x5, UPT ;  /* 0x000000052800788c */ /* 0x000fe2000bf26070 */
[----:B------:R-:W-:Y:S01]  /*2ab0*/  LOP3.LUT R0, R5, 0x1, RZ, 0xc0, !PT ;  /* 0x0000000105007812 */ /* 0x000fe200078ec0ff */
[----:B------:R-:W-:Y:S01]  /*2ac0*/  UISETP.LT.U32.AND UP0, UPT, UR40, 0x5, UP0 ;  /* 0x000000052800788c */ /* 0x000fe20008701070 */
[----:B------:R-:W-:Y:S01]  /*2ad0*/  SHF.R.U32.HI R10, RZ, 0x1, R4 ;  /* 0x00000001ff0a7819 */ /* 0x000fe20000011604 */
[----:B------:R-:W-:Y:S01]  /*2ae0*/  IMAD.SHL.U32 R4, R18, 0x2, RZ ;  /* 0x0000000212047824 */ /* 0x000fe200078e00ff */
[----:B------:R-:W-:Y:S01]  /*2af0*/  SHF.R.S32.HI R21, RZ, 0x1f, R23 ;  /* 0x0000001fff157819 */ /* 0x000fe20000011417 */
[----:B------:R-:W-:Y:S01]  /*2b00*/  IMAD.SHL.U32 R8, R0, 0x40, RZ ;  /* 0x0000004000087824 */ /* 0x000fe200078e00ff */
[--C-:B------:R-:W-:Y:S01]  /*2b10*/  IADD3 R5, RZ, -R10, -R3.reuse ;  /* 0x8000000aff057210 */ /* 0x100fe20007ffe803 */
[----:B------:R-:W-:Y:S01]  /*2b20*/  ULDC.64 UR8, c[0x0][0x5d0] ;  /* 0x0001740000087ab9 */ /* 0x000fe20000000a00 */
[----:B------:R-:W-:Y:S01]  /*2b30*/  LOP3.LUT R4, R4, 0x6, RZ, 0xc0, !PT ;  /* 0x0000000604047812 */ /* 0x000fe200078ec0ff */
[----:B------:R-:W-:Y:S01]  /*2b40*/  UIMAD.WIDE.U32 UR4, UR39, -0x33333333, URZ ;  /* 0xcccccccd270478a5 */ /* 0x000fe2000f8e003f */
[----:B------:R-:W-:Y:S01]  /*2b50*/  LOP3.LUT R3, R8, 0x40, R3, 0xe2, !PT ;  /* 0x0000004008037812 */ /* 0x000fe200078ee203 */
[----:B------:R-:W-:Y:S01]  /*2b60*/  IMAD R11, R0, -0x40, R5 ;  /* 0xffffffc0000b7824 */ /* 0x000fe200078e0205 */
[----:B------:R-:W-:Y:S01]  /*2b70*/  LOP3.LUT R0, R18, 0x3, RZ, 0xc0, !PT ;  /* 0x0000000312007812 */ /* 0x000fe200078ec0ff */
[----:B------:R-:W-:Y:S01]  /*2b80*/  USEL UR6, URZ, 0x1, !UP0 ;  /* 0x000000013f067887 */ /* 0x000fe2000c000000 */
[----:B------:R-:W-:Y:S01]  /*2b90*/  PRMT R8, R4, 0x6540, R153 ;  /* 0x0000654004087816 */ /* 0x000fe20000000099 */
[----:B------:R-:W-:Y:S01]  /*2ba0*/  IMAD.SHL.U32 R153, R153, 0x100, RZ ;  /* 0x0000010099997824 */ /* 0x000fe200078e00ff */
[----:B------:R-:W-:Y:S01]  /*2bb0*/  USHF.R.U32.HI UR4, URZ, 0x2, UR5 ;  /* 0x000000023f047899 */ /* 0x000fe20008011605 */
[----:B---3--:R-:W-:Y:S01]  /*2bc0*/  IMAD R12, R0, -0x2, R6 ;  /* 0xfffffffe000c7824 */ /* 0x008fe200078e0206 */
[----:B------:R-:W-:Y:S01]  /*2bd0*/  SHF.R.S32.HI R9, RZ, 0x1f, R8 ;  /* 0x0000001fff097819 */ /* 0x000fe20000011408 */
[C---:B------:R-:W-:Y:S01]  /*2be0*/  IMAD.SHL.U32 R0, R154.reuse, 0x80, RZ ;  /* 0x000000809a007824 */ /* 0x040fe200078e00ff */
[----:B------:R-:W-:Y:S01]  /*2bf0*/  ISETP.GE.AND P0, PT, R153, R6, PT ;  /* 0x000000069900720c */ /* 0x000fe20003f06270 */
[----:B------:R-:W-:Y:S01]  /*2c00*/  IMAD R4, R21, UR8, RZ ;  /* 0x0000000815047c24 */ /* 0x000fe2000f8e02ff */
[----:B------:R-:W-:Y:S01]  /*2c10*/  ULOP3.LUT UR38, UR38, UR6, URZ, 0x3c, !UPT ;  /* 0x0000000626267292 */ /* 0x000fe2000f8e3c3f */
[----:B------:R-:W-:Y:S01]  /*2c20*/  IMAD.WIDE R6, R154, 0x80, RZ ;  /* 0x000000809a067825 */ /* 0x000fe200078e02ff */
[C---:B------:R-:W-:Y:S01]  /*2c30*/  ISETP.GE.OR P0, PT, R0.reuse, UR7, P0 ;  /* 0x0000000700007c0c */ /* 0x040fe20008706670 */
[----:B------:R-:W-:Y:S01]  /*2c40*/  UIMAD UR39, UR4, -0x5, UR39 ;  /* 0xfffffffb042778a4 */ /* 0x000fe2000f8e0227 */
[----:B------:R-:W-:Y:S01]  /*2c50*/  IADD3 R0, -R0, UR7, R11 ;  /* 0x0000000700007c10 */ /* 0x000fe2000fffe10b */
[C---:B------:R-:W-:Y:S01]  /*2c60*/  IMAD R13, R23.reuse, UR9, R4 ;  /* 0x00000009170d7c24 */ /* 0x040fe2000f8e0204 */
[----:B------:R-:W-:Y:S01]  /*2c70*/  @UP1 ULOP3.LUT UR38, UR38, 0x1, UR4, 0x78, !UPT ;  /* 0x0000000126261892 */ /* 0x000fe2000f8e7804 */
[----:B------:R-:W-:Y:S01]  /*2c80*/  IMAD.WIDE.U32 R4, R23, UR8, R8 ;  /* 0x0000000817047c25 */ /* 0x000fe2000f8e0008 */
[----:B------:R-:W-:-:S03]  /*2c90*/  LOP3.LUT R171, R6, R3, R10, 0xfe, !PT ;  /* 0x0000000306ab7212 */ /* 0x000fc600078efe0a */
[----:B------:R-:W-:Y:S02]  /*2ca0*/  IMAD.IADD R5, R5, 0x1, R13 ;  /* 0x0000000105057824 */ /* 0x000fe400078e020d */
[----:B------:R-:W-:Y:S02]  /*2cb0*/  IMAD.IADD R3, R12, 0x1, -R153 ;  /* 0x000000010c037824 */ /* 0x000fe400078e0a99 */
[----:B------:R-:W-:Y:S01]  /*2cc0*/  IMAD.MOV.U32 R154, RZ, RZ, -0x1 ;  /* 0xffffffffff9a7424 */ /* 0x000fe200078e00ff */
[----:B------:R-:W-:Y:S06]  /*2cd0*/  @P0 BRA `(.L_x_34) ;  /* 0x0000007800d80947 */ /* 0x000fec0003800000 */
[----:B------:R-:W0:Y:S01]  /*2ce0*/  LDC.64 R10, c[0x0][0x5c8] ;  /* 0x00017200ff0a7b82 */ /* 0x000e220000000a00 */
[----:B-----5:R-:W-:Y:S01]  /*2cf0*/  FSETP.NEU.AND P0, PT, R156, RZ, PT ;  /* 0x000000ff9c00720b */ /* 0x020fe20003f0d000 */
[----:B------:R-:W-:Y:S01]  /*2d00*/  BSSY B0, `(.L_x_34) ;  /* 0x00007b3000007945 */ /* 0x000fe20003800000 */
[----:B------:R-:W-:-:S04]  /*2d10*/  ISETP.GT.AND P1, PT, R3, RZ, PT ;  /* 0x000000ff0300720c */ /* 0x000fc80003f24270 */
[----:B------:R-:W-:Y:S01]  /*2d20*/  ISETP.GT.AND P2, PT, R0, RZ, P1 ;  /* 0x000000ff0000720c */ /* 0x000fe20000f44270 */
[-C--:B0-----:R-:W-:Y:S02]  /*2d30*/  IMAD R12, R7, R10.reuse, RZ ;  /* 0x0000000a070c7224 */ /* 0x081fe400078e02ff */
[----:B------:R-:W-:-:S04]  /*2d40*/  IMAD.WIDE.U32 R162, R171, R10, R4 ;  /* 0x0000000aaba27225 */ /* 0x000fc800078e0004 */
[----:B------:R-:W-:-:S04]  /*2d50*/  IMAD R5, R171, R11, R12 ;  /* 0x0000000bab057224 */ /* 0x000fc800078e020c */
[----:B------:R-:W-:Y:S01]  /*2d60*/  IMAD.IADD R173, R163, 0x1, R5 ;  /* 0x00000001a3ad7824 */ /* 0x000fe200078e0205 */
[----:B------:R-:W-:Y:S06]  /*2d70*/  @!P0 BRA `(.L_x_35) ;  /* 0x0000005400948947 */ /* 0x000fec0003800000 */
[----:B------:R-:W0:Y:S01]  /*2d80*/  LDC.64 R14, c[0x0][0x5b8] ;  /* 0x00016e00ff0e7b82 */ /* 0x000e220000000a00 */
[----:B------:R-:W-:-:S07]  /*2d90*/  ULDC.64 UR4, c[0x0][0x5c0] ;  /* 0x0001700000047ab9 */ /* 0x000fce0000000a00 */
[----:B------:R-:W1:Y:S08]  /*2da0*/  LDC.64 R168, c[0x0][0x5b0] ;  /* 0x00016c00ffa87b82 */ /* 0x000e700000000a00 */
[----:B------:R-:W2:Y:S01]  /*2db0*/  LDC.64 R12, c[0x0][0x5a8] ;  /* 0x00016a00ff0c7b82 */ /* 0x000ea20000000a00 */
[-C--:B0-----:R-:W-:Y:S02]  /*2dc0*/  IMAD R4, R21, R14.reuse, RZ ;  /* 0x0000000e15047224 */ /* 0x081fe400078e02ff */
[----:B------:R-:W-:-:S04]  /*2dd0*/  IMAD.WIDE.U32 R164, R23, R14, R8 ;  /* 0x0000000e17a47225 */ /* 0x000fc800078e0008 */
[----:B------:R-:W-:Y:S02]  /*2de0*/  IMAD R163, R23, R15, R4 ;  /* 0x0000000f17a37224 */ /* 0x000fe400078e0204 */
[-C--:B-1----:R-:W-:Y:S02]  /*2df0*/  IMAD R6, R7, R168.reuse, RZ ;  /* 0x000000a807067224 */ /* 0x082fe400078e02ff */
[----:B------:R-:W-:Y:S02]  /*2e00*/  IMAD.IADD R21, R165, 0x1, R163 ;  /* 0x00000001a5157824 */ /* 0x000fe400078e02a3 */
[----:B------:R-:W-:Y:S02]  /*2e10*/  IMAD.MOV.U32 R20, RZ, RZ, R164 ;  /* 0x000000ffff147224 */ /* 0x000fe400078e00a4 */
[C---:B------:R-:W-:Y:S02]  /*2e20*/  IMAD R167, R171.reuse, R169, R6 ;  /* 0x000000a9aba77224 */ /* 0x040fe400078e0206 */
[----:B------:R-:W-:-:S04]  /*2e30*/  IMAD.WIDE.U32 R4, R171, R168, R20 ;  /* 0x000000a8ab047225 */ /* 0x000fc800078e0014 */
[----:B------:R-:W-:Y:S01]  /*2e40*/  IMAD.IADD R5, R5, 0x1, R167 ;  /* 0x0000000105057824 */ /* 0x000fe200078e02a7 */
[----:B--2---:R-:W-:-:S04]  /*2e50*/  LEA R6, P0, R4, R12, 0x2 ;  /* 0x0000000c04067211 */ /* 0x004fc800078010ff */
[----:B------:R-:W-:-:S05]  /*2e60*/  LEA.HI.X R7, R4, R13, R5, 0x2, P0 ;  /* 0x0000000d04077211 */ /* 0x000fca00000f1405 */
[----:B------:R0:W2:Y:S01]  /*2e70*/  @P2 LDG.E.LTC128B R15, desc[UR36][R6.64] ;  /* 0x00000024060f2981 */ /* 0x0000a2000c1e1920 */
[----:B------:R-:W-:Y:S01]  /*2e80*/  IMAD.WIDE.U32 R4, R171, R168, R8 ;  /* 0x000000a8ab047225 */ /* 0x000fe200078e0008 */
[----:B------:R-:W-:Y:S01]  /*2e90*/  ISETP.GT.AND P0, PT, R3, 0x1, PT ;  /* 0x000000010300780c */ /* 0x000fe20003f04270 */
[----:B------:R-:W-:Y:S01]  /*2ea0*/  BSSY B1, `(.L_x_36) ;  /* 0x0000013000017945 */ /* 0x000fe20003800000 */
[C---:B------:R-:W-:Y:S01]  /*2eb0*/  SHF.L.U64.HI R161, R168.reuse, 0x3, R169 ;  /* 0x00000003a8a17819 */ /* 0x040fe200000102a9 */
[----:B------:R-:W-:Y:S02]  /*2ec0*/  IMAD.IADD R5, R167, 0x1, R5 ;  /* 0x00000001a7057824 */ /* 0x000fe400078e0205 */
[----:B------:R-:W-:Y:S02]  /*2ed0*/  IMAD.SHL.U32 R160, R168, 0x8, RZ ;  /* 0x00000008a8a07824 */ /* 0x000fe400078e00ff */
[----:B------:R-:W-:Y:S01]  /*2ee0*/  IMAD.WIDE.U32 R158, R23, R14, R4 ;  /* 0x0000000e179e7225 */ /* 0x000fe200078e0004 */
[----:B------:R-:W-:-:S03]  /*2ef0*/  LEA R4, P3, R162, UR4, 0x2 ;  /* 0x00000004a2047c11 */ /* 0x000fc6000f8610ff */
[----:B0-----:R-:W-:Y:S01]  /*2f00*/  IMAD.IADD R7, R163, 0x1, R159 ;  /* 0x00000001a3077824 */ /* 0x001fe200078e029f */
[----:B------:R-:W-:Y:S01]  /*2f10*/  LEA.HI.X R5, R162, UR5, R173, 0x2, P3 ;  /* 0x00000005a2057c11 */ /* 0x000fe200098f14ad */
[----:B------:R-:W-:Y:S01]  /*2f20*/  IMAD.WIDE.U32 R160, R171, R168, R160 ;  /* 0x000000a8aba07225 */ /* 0x000fe200078e00a0 */
[----:B------:R-:W-:Y:S02]  /*2f30*/  ISETP.GT.AND P3, PT, R0, RZ, P0 ;  /* 0x000000ff0000720c */ /* 0x000fe40000764270 */
[----:B------:R-:W-:-:S04]  /*2f40*/  LEA R6, P4, R158, R12, 0x2 ;  /* 0x0000000c9e067211 */ /* 0x000fc800078810ff */
[----:B------:R-:W-:Y:S02]  /*2f50*/  LEA.HI.X R7, R158, R13, R7, 0x2, P4 ;  /* 0x0000000d9e077211 */ /* 0x000fe400020f1407 */
[----:B--2---:R-:W-:-:S05]  /*2f60*/  LOP3.LUT R153, R15, 0xffffe000, RZ, 0xc0, !PT ;  /* 0xffffe0000f997812 */ /* 0x004fca00078ec0ff */
[----:B------:R-:W-:-:S04]  /*2f70*/  FMUL R153, R153, R156 ;  /* 0x0000009c99997220 */ /* 0x000fc80000400000 */
[----:B------:R-:W-:-:S05]  /*2f80*/  FFMA R153, R24, R155, R153 ;  /* 0x0000009b18997223 */ /* 0x000fca0000000099 */
[----:B------:R-:W-:-:S05]  /*2f90*/  F2FP.TF32.F32.PACK_B R153, R153 ;  /* 0x00000099ff99723e */ /* 0x000fca00024050ff */
[----:B------:R0:W-:Y:S01]  /*2fa0*/  @P2 STG.E desc[UR36][R4.64], R153 ;  /* 0x0000009904002986 */ /* 0x0001e2000c101924 */
[----:B------:R-:W-:Y:S05]  /*2fb0*/  @!P3 BRA `(.L_x_37) ;  /* 0x000000000004b947 */ /* 0x000fea0003800000 */
[----:B------:R1:W5:Y:S02]  /*2fc0*/  LDG.E.LTC128B R15, desc[UR36][R6.64+0x4] ;  /* 0x00000424060f7981 */ /* 0x000364000c1e1920 */
.L_x_37:
[----:B------:R-:W-:Y:S05]  /*2fd0*/  BSYNC B1 ;  /* 0x0000000000017941 */ /* 0x000fea0003800000 */
.L_x_36:
[----:B0----5:R-:W-:Y:S01]  /*2fe0*/  LOP3.LUT R153, R15, 0xffffe000, RZ, 0xc0, !PT ;  /* 0xffffe0000f997812 */ /* 0x021fe200078ec0ff */
[----:B------:R-:W-:Y:S01]  /*2ff0*/  IMAD.IADD R167, R167, 0x1, R161 ;  /* 0x00000001a7a77824 */ /* 0x000fe200078e02a1 */
[----:B------:R-:W-:Y:S01]  /*3000*/  IADD3 R164, P2, R164, R160, RZ ;  /* 0x000000a0a4a47210 */ /* 0x000fe20007f5e0ff */
[----:B------:R-:W-:Y:S01]  /*3010*/  IMAD.MOV.U32 R24, RZ, RZ, R15 ;  /* 0x000000ffff187224 */ /* 0x000fe200078e000f */
[----:B------:R-:W-:Y:S01]  /*3020*/  ISETP.GT.AND P1, PT, R0, 0x8, P1 ;  /* 0x000000080000780c */ /* 0x000fe20000f24270 */
[----:B------:R-:W-:Y:S02]  /*3030*/  FMUL R20, R153, R156 ;  /* 0x0000009c99147220 */ /* 0x000fe40000400000 */
[----:B------:R-:W-:Y:S02]  /*3040*/  IMAD.X R21, R167, 0x1, R21, P2 ;  /* 0x00000001a7157824 */ /* 0x000fe400010e0615 */
[----:B------:R-:W-:Y:S01]  /*3050*/  FFMA R153, R25, R155, R20 ;  /* 0x0000009b19997223 */ /* 0x000fe20000000014 */
[----:B------:R-:W-:-:S04]  /*3060*/  LEA R20, P2, R164, R12, 0x2 ;  /* 0x0000000ca4147211 */ /* 0x000fc800078410ff */
[----:B------:R-:W-:Y:S02]  /*3070*/  F2FP.TF32.F32.PACK_B R153, R153 ;  /* 0x00000099ff99723e */ /* 0x000fe400024050ff */
[----:B------:R-:W-:-:S03]  /*3080*/  LEA.HI.X R21, R164, R13, R21, 0x2, P2 ;  /* 0x0000000da4157211 */ /* 0x000fc600010f1415 */
[----:B------:R0:W-:Y:S04]  /*3090*/  @P3 STG.E desc[UR36][R4.64+0x4], R153 ;  /* 0x0000049904003986 */ /* 0x0001e8000c101924 */
[----:B------:R-:W2:Y:S01]  /*30a0*/  @P1 LDG.E.LTC128B R24, desc[UR36][R20.64] ;  /* 0x0000002414181981 */ /* 0x000ea2000c1e1920 */
[----:B------:R-:W-:Y:S01]  /*30b0*/  IADD3 R8, P2, R8, R160, RZ ;  /* 0x000000a008087210 */ /* 0x000fe20007f5e0ff */
[----:B------:R-:W-:Y:S01]  /*30c0*/  BSSY B1, `(.L_x_38) ;  /* 0x0000011000017945 */ /* 0x000fe20003800000 */
[----:B------:R-:W-:Y:S02]  /*30d0*/  SHF.L.U64.HI R11, R10, 0x5, R11 ;  /* 0x000000050a0b7819 */ /* 0x000fe4000001020b */
[----:B------:R-:W-:Y:S01]  /*30e0*/  ISETP.GT.AND P0, PT, R0, 0x8, P0 ;  /* 0x000000080000780c */ /* 0x000fe20000704270 */
[----:B------:R-:W-:Y:S01]  /*30f0*/  IMAD.X R9, R9, 0x1, R167, P2 ;  /* 0x0000000109097824 */ /* 0x000fe200010e06a7 */
[----:B------:R-:W-:-:S05]  /*3100*/  LEA R10, P2, R10, R4, 0x5 ;  /* 0x000000040a0a7211 */ /* 0x000fca00078428ff */
[----:B------:R-:W-:Y:S01]  /*3110*/  IMAD.X R11, R11, 0x1, R5, P2 ;  /* 0x000000010b0b7824 */ /* 0x000fe200010e0605 */
[----:B--2---:R-:W-:-:S05]  /*3120*/  LOP3.LUT R15, R24, 0xffffe000, RZ, 0xc0, !PT ;  /* 0xffffe000180f7812 */ /* 0x004fca00078ec0ff */
[----:B------:R-:W-:Y:S01]  /*3130*/  FMUL R25, R15, R156 ;  /* 0x0000009c0f197220 */ /* 0x000fe20000400000 */
[----:B------:R-:W-:-:S04]  /*3140*/  IMAD.WIDE.U32 R14, R23, R14, R8 ;  /* 0x0000000e170e7225 */ /* 0x000fc800078e0008 */
[----:B------:R-:W-:Y:S01]  /*3150*/  FFMA R25, R26, R155, R25 ;  /* 0x0000009b1a197223 */ /* 0x000fe20000000019 */
[----:B------:R-:W-:Y:S01]  /*3160*/  IMAD.IADD R9, R163, 0x1, R15 ;  /* 0x00000001a3097824 */ /* 0x000fe200078e020f */
[----:B------:R-:W-:-:S03]  /*3170*/  LEA R8, P3, R14, R12, 0x2 ;  /* 0x0000000c0e087211 */ /* 0x000fc600078610ff */
[----:B------:R-:W-:Y:S02]  /*3180*/  F2FP.TF32.F32.PACK_B R25, R25 ;  /* 0x00000019ff19723e */ /* 0x000fe400024050ff */
[----:B------:R-:W-:-:S03]  /*3190*/  LEA.HI.X R9, R14, R13, R9, 0x2, P3 ;  /* 0x0000000d0e097211 */ /* 0x000fc600018f1409 */
[----:B------:R0:W-:Y:S01]  /*31a0*/  @P1 STG.E desc[UR36][R10.64], R25 ;  /* 0x000000190a001986 */ /* 0x0001e2000c101924 */
[----:B------:R-:W-:Y:S05]  /*31b0*/  @!P0 BRA `(.L_x_39) ;  /* 0x0000000000048947 */ /* 0x000fea0003800000 */
[----:B------:R2:W5:Y:S02]  /*31c0*/  LDG.E.LTC128B R24, desc[UR36][R8.64+0x4] ;  /* 0x0000042408187981 */ /* 0x000564000c1e1920 */
.L_x_39:
[----:B------:R-:W-:Y:S05]  /*31d0*/  BSYNC B1 ;  /* 0x0000000000017941 */ /* 0x000fea0003800000 */
.L_x_38:
[----:B-----5:R-:W-:Y:S01]  /*31e0*/  LOP3.LUT R13, R24, 0xffffe000, RZ, 0xc0, !PT ;  /* 0xffffe000180d7812 */ /* 0x020fe200078ec0ff */
[----:B------:R-:W-:Y:S01]  /*31f0*/  BSSY B1, `(.L_x_40) ;  /* 0x0000009000017945 */ /* 0x000fe20003800000 */
[----:B------:R-:W-:-:S03]  /*3200*/  ISETP.GT.AND P1, PT, R3, 0x8, PT ;  /* 0x000000080300780c */ /* 0x000fc60003f24270 */
[----:B------:R-:W-:Y:S01]  /*3210*/  FMUL R12, R13, R156 ;  /* 0x0000009c0d0c7220 */ /* 0x000fe20000400000 */
[----:B------:R-:W-:-:S03]  /*3220*/  ISETP.GT.AND P2, PT, R0, RZ, P1 ;  /* 0x000000ff0000720c */ /* 0x000fc60000f44270 */
[----:B------:R-:W-:-:S05]  /*3230*/  FFMA R27, R27, R155, R12 ;  /* 0x0000009b1b1b7223 */ /* 0x000fca000000000c */
[----:B------:R-:W-:-:S05]  /*3240*/  F2FP.TF32.F32.PACK_B R27, R27 ;  /* 0x0000001bff1b723e */ /* 0x000fca00024050ff */
[----:B------:R3:W-:Y:S01]  /*3250*/  @P0 STG.E desc[UR36][R10.64+0x4], R27 ;  /* 0x0000041b0a000986 */ /* 0x0007e2000c101924 */
[----:B------:R-:W-:Y:S05]  /*3260*/  @!P2 BRA `(.L_x_41) ;  /* 0x000000000004a947 */ /* 0x000fea0003800000 */
[----:B------:R4:W5:Y:S02]  /*3270*/  LDG.E.LTC128B R24, desc[UR36][R6.64+0x20] ;  /* 0x0000202406187981 */ /* 0x000964000c1e1920 */
.L_x_41:
[----:B------:R-:W-:Y:S05]  /*3280*/  BSYNC B1 ;  /* 0x0000000000017941 */ /* 0x000fea0003800000 */
.L_x_40:
        /* <DEDUP_REMOVED lines=10> */
.L_x_43:
[----:B------:R-:W-:Y:S05]  /*3330*/  BSYNC B1 ;  /* 0x0000000000017941 */ /* 0x000fea0003800000 */
.L_x_42:
[----:B0----5:R-:W-:Y:S01]  /*3340*/  LOP3.LUT R13, R24, 0xffffe000, RZ, 0xc0, !PT ;  /* 0xffffe000180d7812 */ /* 0x021fe200078ec0ff */
[----:B------:R-:W-:Y:S01]  /*3350*/  BSSY B1, `(.L_x_44) ;  /* 0x0000008000017945 */ /* 0x000fe20003800000 */
[----:B------:R-:W-:-:S03]  /*3360*/  ISETP.GT.AND P1, PT, R0, 0x8, P1 ;  /* 0x000000080000780c */ /* 0x000fc60000f24270 */
[----:B------:R-:W-:-:S04]  /*3370*/  FMUL R12, R13, R156 ;  /* 0x0000009c0d0c7220 */ /* 0x000fc80000400000 */
[----:B------:R-:W-:-:S05]  /*3380*/  FFMA R29, R29, R155, R12 ;  /* 0x0000009b1d1d7223 */ /* 0x000fca000000000c */
[----:B------:R-:W-:-:S05]  /*3390*/  F2FP.TF32.F32.PACK_B R29, R29 ;  /* 0x0000001dff1d723e */ /* 0x000fca00024050ff */
[----:B------:R0:W-:Y:S01]  /*33a0*/  @P3 STG.E desc[UR36][R4.64+0x24], R29 ;  /* 0x0000241d04003986 */ /* 0x0001e2000c101924 */
[----:B------:R-:W-:Y:S05]  /*33b0*/  @!P1 BRA `(.L_x_45) ;  /* 0x0000000000049947 */ /* 0x000fea0003800000 */
[----:B------:R0:W5:Y:S02]  /*33c0*/  LDG.E.LTC128B R24, desc[UR36][R8.64+0x20] ;  /* 0x0000202408187981 */ /* 0x000164000c1e1920 */
.L_x_45:
[----:B------:R-:W-:Y:S05]  /*33d0*/  BSYNC B1 ;  /* 0x0000000000017941 */ /* 0x000fea0003800000 */
.L_x_44:
[----:B-----5:R-:W-:Y:S01]  /*33e0*/  LOP3.LUT R13, R24, 0xffffe000, RZ, 0xc0, !PT ;  /* 0xffffe000180d7812 */ /* 0x020fe200078ec0ff */
        /* <DEDUP_REMOVED lines=8> */
.L_x_47:
[----:B------:R-:W-:Y:S05]  /*3470*/  BSYNC B1 ;  /* 0x0000000000017941 */ /* 0x000fea0003800000 */
.L_x_46:
[----:B0----5:R-:W-:Y:S01]  /*3480*/  LOP3.LUT R13, R24, 0xffffe000, RZ, 0xc0, !PT ;  /* 0xffffe000180d7812 */ /* 0x021fe200078ec0ff */
        /* <DEDUP_REMOVED lines=9> */
.L_x_49:
[----:B------:R-:W-:Y:S05]  /*3520*/  BSYNC B1 ;  /* 0x0000000000017941 */ /* 0x000fea0003800000 */
.L_x_48:
        /* <DEDUP_REMOVED lines=10> */
.L_x_51:
[----:B------:R-:W-:Y:S05]  /*35d0*/  BSYNC B1 ;  /* 0x0000000000017941 */ /* 0x000fea0003800000 */
.L_x_50:
        /* <DEDUP_REMOVED lines=9> */
.L_x_53:
[----:B------:R-:W-:Y:S05]  /*3670*/  BSYNC B1 ;  /* 0x0000000000017941 */ /* 0x000fea0003800000 */
.L_x_52:
        /* <DEDUP_REMOVED lines=9> */
.L_x_55:
[----:B------:R-:W-:Y:S05]  /*3710*/  BSYNC B1 ;  /* 0x0000000000017941 */ /* 0x000fea0003800000 */
.L_x_54:
        /* <DEDUP_REMOVED lines=10> */
.L_x_57:
[----:B------:R-:W-:Y:S05]  /*37c0*/  BSYNC B1 ;  /* 0x0000000000017941 */ /* 0x000fea0003800000 */
.L_x_56:
        /* <DEDUP_REMOVED lines=10> */
.L_x_59:
[----:B------:R-:W-:Y:S05]  /*3870*/  BSYNC B1 ;  /* 0x0000000000017941 */ /* 0x000fea0003800000 */
.L_x_58:
        /* <DEDUP_REMOVED lines=9> */
.L_x_61:
[----:B------:R-:W-:Y:S05]  /*3910*/  BSYNC B1 ;  /* 0x0000000000017941 */ /* 0x000fea0003800000 */
.L_x_60:
        /* <DEDUP_REMOVED lines=9> */
.L_x_63:
[----:B------:R-:W-:Y:S05]  /*39b0*/  BSYNC B1 ;  /* 0x0000000000017941 */ /* 0x000fea0003800000 */
.L_x_62:
        /* <DEDUP_REMOVED lines=10> */
.L_x_65:
[----:B------:R-:W-:Y:S05]  /*3a60*/  BSYNC B1 ;  /* 0x0000000000017941 */ /* 0x000fea0003800000 */
.L_x_64:
        /* <DEDUP_REMOVED lines=10> */
.L_x_67:
[----:B------:R-:W-:Y:S05]  /*3b10*/  BSYNC B1 ;  /* 0x0000000000017941 */ /* 0x000fea0003800000 */
.L_x_66:
        /* <DEDUP_REMOVED lines=9> */
.L_x_69:
[----:B------:R-:W-:Y:S05]  /*3bb0*/  BSYNC B1 ;  /* 0x0000000000017941 */ /* 0x000fea0003800000 */
.L_x_68:
        /* <DEDUP_REMOVED lines=9> */
.L_x_71:
[----:B------:R-:W-:Y:S05]  /*3c50*/  BSYNC B1 ;  /* 0x0000000000017941 */ /* 0x000fea0003800000 */
.L_x_70:
        /* <DEDUP_REMOVED lines=10> */
.L_x_73:
[----:B------:R-:W-:Y:S05]  /*3d00*/  BSYNC B1 ;  /* 0x0000000000017941 */ /* 0x000fea0003800000 */
.L_x_72:
        /* <DEDUP_REMOVED lines=10> */
.L_x_75:
[----:B------:R-:W-:Y:S05]  /*3db0*/  BSYNC B1 ;  /* 0x0000000000017941 */ /* 0x000fea0003800000 */
.L_x_74:
        /* <DEDUP_REMOVED lines=9> */
.L_x_77:
[----:B------:R-:W-:Y:S05]  /*3e50*/  BSYNC B1 ;  /* 0x0000000000017941 */ /* 0x000fea0003800000 */
.L_x_76:
        /* <DEDUP_REMOVED lines=9> */
.L_x_79:
[----:B------:R-:W-:Y:S05]  /*3ef0*/  BSYNC B1 ;  /* 0x0000000000017941 */ /* 0x000fea0003800000 */
.L_x_78:
        /* <DEDUP_REMOVED lines=10> */
.L_x_81:
[----:B------:R-:W-:Y:S05]  /*3fa0*/  BSYNC B1 ;  /* 0x0000000000017941 */ /* 0x000fea0003800000 */
.L_x_80:
        /* <DEDUP_REMOVED lines=10> */
.L_x_83:
[----:B------:R-:W-:Y:S05]  /*4050*/  BSYNC B1 ;  /* 0x0000000000017941 */ /* 0x000fea0003800000 */
.L_x_82:
        /* <DEDUP_REMOVED lines=9> */
.L_x_85:
[----:B------:R-:W-:Y:S05]  /*40f0*/  BSYNC B1 ;  /* 0x0000000000017941 */ /* 0x000fea0003800000 */
.L_x_84:
        /* <DEDUP_REMOVED lines=9> */
.L_x_87:
[----:B------:R-:W-:Y:S05]  /*4190*/  BSYNC B1 ;  /* 0x0000000000017941 */ /* 0x000fea0003800000 */
.L_x_86:
        /* <DEDUP_REMOVED lines=10> */
.L_x_89:
[----:B------:R-:W-:Y:S05]  /*4240*/  BSYNC B1 ;  /* 0x0000000000017941 */ /* 0x000fea0003800000 */
.L_x_88:
        /* <DEDUP_REMOVED lines=10> */
.L_x_91:
[----:B------:R-:W-:Y:S05]  /*42f0*/  BSYNC B1 ;  /* 0x0000000000017941 */ /* 0x000fea0003800000 */
.L_x_90:
        /* <DEDUP_REMOVED lines=9> */
.L_x_93:
[----:B------:R-:W-:Y:S05]  /*4390*/  BSYNC B1 ;  /* 0x0000000000017941 */ /* 0x000fea0003800000 */
.L_x_92:
        /* <DEDUP_REMOVED lines=9> */
.L_x_95:
[----:B------:R-:W-:Y:S05]  /*4430*/  BSYNC B1 ;  /* 0x0000000000017941 */ /* 0x000fea0003800000 */
.L_x_94:
        /* <DEDUP_REMOVED lines=10> */
.L_x_97:
[----:B------:R-:W-:Y:S05]  /*44e0*/  BSYNC B1 ;  /* 0x0000000000017941 */ /* 0x000fea0003800000 */
.L_x_96:
        /* <DEDUP_REMOVED lines=10> */
.L_x_99:
[----:B------:R-:W-:Y:S05]  /*4590*/  BSYNC B1 ;  /* 0x0000000000017941 */ /* 0x000fea0003800000 */
.L_x_98:
        /* <DEDUP_REMOVED lines=9> */
.L_x_101:
[----:B------:R-:W-:Y:S05]  /*4630*/  BSYNC B1 ;  /* 0x0000000000017941 */ /* 0x000fea0003800000 */
.L_x_100:
        /* <DEDUP_REMOVED lines=9> */
.L_x_103:
[----:B------:R-:W-:Y:S05]  /*46d0*/  BSYNC B1 ;  /* 0x0000000000017941 */ /* 0x000fea0003800000 */
.L_x_102:
        /* <DEDUP_REMOVED lines=10> */
.L_x_105:
[----:B------:R-:W-:Y:S05]  /*4780*/  BSYNC B1 ;  /* 0x0000000000017941 */ /* 0x000fea0003800000 */
.L_x_104:
        /* <DEDUP_REMOVED lines=10> */
.L_x_107:
[----:B------:R-:W-:Y:S05]  /*4830*/  BSYNC B1 ;  /* 0x0000000000017941 */ /* 0x000fea0003800000 */
.L_x_106:
        /* <DEDUP_REMOVED lines=9> */
.L_x_109:
[----:B------:R-:W-:Y:S05]  /*48d0*/  BSYNC B1 ;  /* 0x0000000000017941 */ /* 0x000fea0003800000 */
.L_x_108:
        /* <DEDUP_REMOVED lines=9> */
.L_x_111:
[----:B------:R-:W-:Y:S05]  /*4970*/  BSYNC B1 ;  /* 0x0000000000017941 */ /* 0x000fea0003800000 */
.L_x_110:
        /* <DEDUP_REMOVED lines=10> */
.L_x_113:
[----:B------:R-:W-:Y:S05]  /*4a20*/  BSYNC B1 ;  /* 0x0000000000017941 */ /* 0x000fea0003800000 */
.L_x_112:
        /* <DEDUP_REMOVED lines=10> */
.L_x_115:
[----:B------:R-:W-:Y:S05]  /*4ad0*/  BSYNC B1 ;  /* 0x0000000000017941 */ /* 0x000fea0003800000 */
.L_x_114:
        /* <DEDUP_REMOVED lines=9> */
.L_x_117:
[----:B------:R-:W-:Y:S05]  /*4b70*/  BSYNC B1 ;  /* 0x0000000000017941 */ /* 0x000fea0003800000 */
.L_x_116:
        /* <DEDUP_REMOVED lines=9> */
.L_x_119:
[----:B------:R-:W-:Y:S05]  /*4c10*/  BSYNC B1 ;  /* 0x0000000000017941 */ /* 0x000fea0003800000 */
.L_x_118:
        /* <DEDUP_REMOVED lines=10> */
.L_x_121:
[----:B------:R-:W-:Y:S05]  /*4cc0*/  BSYNC B1 ;  /* 0x0000000000017941 */ /* 0x000fea0003800000 */
.L_x_120:
        /* <DEDUP_REMOVED lines=10> */
.L_x_123:
[----:B------:R-:W-:Y:S05]  /*4d70*/  BSYNC B1 ;  /* 0x0000000000017941 */ /* 0x000fea0003800000 */
.L_x_122:
        /* <DEDUP_REMOVED lines=9> */
.L_x_125:
[----:B------:R-:W-:Y:S05]  /*4e10*/  BSYNC B1 ;  /* 0x0000000000017941 */ /* 0x000fea0003800000 */
.L_x_124:
        /* <DEDUP_REMOVED lines=9> */
.L_x_127:
[----:B------:R-:W-:Y:S05]  /*4eb0*/  BSYNC B1 ;  /* 0x0000000000017941 */ /* 0x000fea0003800000 */
.L_x_126:
        /* <DEDUP_REMOVED lines=10> */
.L_x_129:
[----:B------:R-:W-:Y:S05]  /*4f60*/  BSYNC B1 ;  /* 0x0000000000017941 */ /* 0x000fea0003800000 */
.L_x_128:
        /* <DEDUP_REMOVED lines=10> */
.L_x_131:
[----:B------:R-:W-:Y:S05]  /*5010*/  BSYNC B1 ;  /* 0x0000000000017941 */ /* 0x000fea0003800000 */
.L_x_130:
        /* <DEDUP_REMOVED lines=9> */
.L_x_133:
[----:B------:R-:W-:Y:S05]  /*50b0*/  BSYNC B1 ;  /* 0x0000000000017941 */ /* 0x000fea0003800000 */
.L_x_132:
        /* <DEDUP_REMOVED lines=9> */
.L_x_135:
[----:B------:R-:W-:Y:S05]  /*5150*/  BSYNC B1 ;  /* 0x0000000000017941 */ /* 0x000fea0003800000 */
.L_x_134:
        /* <DEDUP_REMOVED lines=10> */
.L_x_137:
[----:B------:R-:W-:Y:S05]  /*5200*/  BSYNC B1 ;  /* 0x0000000000017941 */ /* 0x000fea0003800000 */
.L_x_136:
        /* <DEDUP_REMOVED lines=10> */
.L_x_139:
[----:B------:R-:W-:Y:S05]  /*52b0*/  BSYNC B1 ;  /* 0x0000000000017941 */ /* 0x000fea0003800000 */
.L_x_138:
        /* <DEDUP_REMOVED lines=9> */
.L_x_141:
[----:B------:R-:W-:Y:S05]  /*5350*/  BSYNC B1 ;  /* 0x0000000000017941 */ /* 0x000fea0003800000 */
.L_x_140:
        /* <DEDUP_REMOVED lines=9> */
.L_x_143:
[----:B------:R-:W-:Y:S05]  /*53f0*/  BSYNC B1 ;  /* 0x0000000000017941 */ /* 0x000fea0003800000 */
.L_x_142:
        /* <DEDUP_REMOVED lines=10> */
.L_x_145:
[----:B------:R-:W-:Y:S05]  /*54a0*/  BSYNC B1 ;  /* 0x0000000000017941 */ /* 0x000fea0003800000 */
.L_x_144:
        /* <DEDUP_REMOVED lines=10> */
.L_x_147:
[----:B------:R-:W-:Y:S05]  /*5550*/  BSYNC B1 ;  /* 0x0000000000017941 */ /* 0x000fea0003800000 */
.L_x_146:
        /* <DEDUP_REMOVED lines=9> */
.L_x_149:
[----:B------:R-:W-:Y:S05]  /*55f0*/  BSYNC B1 ;  /* 0x0000000000017941 */ /* 0x000fea0003800000 */
.L_x_148:
        /* <DEDUP_REMOVED lines=9> */
.L_x_151:
[----:B------:R-:W-:Y:S05]  /*5690*/  BSYNC B1 ;  /* 0x0000000000017941 */ /* 0x000fea0003800000 */
.L_x_150:
        /* <DEDUP_REMOVED lines=10> */
.L_x_153:
[----:B------:R-:W-:Y:S05]  /*5740*/  BSYNC B1 ;  /* 0x0000000000017941 */ /* 0x000fea0003800000 */
.L_x_152:
        /* <DEDUP_REMOVED lines=10> */
.L_x_155:
[----:B------:R-:W-:Y:S05]  /*57f0*/  BSYNC B1 ;  /* 0x0000000000017941 */ /* 0x000fea0003800000 */
.L_x_154:
        /* <DEDUP_REMOVED lines=9> */
.L_x_157:
[----:B------:R-:W-:Y:S05]  /*5890*/  BSYNC B1 ;  /* 0x0000000000017941 */ /* 0x000fea0003800000 */
.L_x_156:
        /* <DEDUP_REMOVED lines=9> */
.L_x_159:
[----:B------:R-:W-:Y:S05]  /*5930*/  BSYNC B1 ;  /* 0x0000000000017941 */ /* 0x000fea0003800000 */
.L_x_158:
        /* <DEDUP_REMOVED lines=10> */
.L_x_161:
[----:B------:R-:W-:Y:S05]  /*59e0*/  BSYNC B1 ;  /* 0x0000000000017941 */ /* 0x000fea0003800000 */
.L_x_160:
        /* <DEDUP_REMOVED lines=10> */
.L_x_163:
[----:B------:R-:W-:Y:S05]  /*5a90*/  BSYNC B1 ;  /* 0x0000000000017941 */ /* 0x000fea0003800000 */
.L_x_162:
        /* <DEDUP_REMOVED lines=9> */
.L_x_165:
[----:B------:R-:W-:Y:S05]  /*5b30*/  BSYNC B1 ;  /* 0x0000000000017941 */ /* 0x000fea0003800000 */
.L_x_164:
        /* <DEDUP_REMOVED lines=9> */
.L_x_167:
[----:B------:R-:W-:Y:S05]  /*5bd0*/  BSYNC B1 ;  /* 0x0000000000017941 */ /* 0x000fea0003800000 */
.L_x_166:
        /* <DEDUP_REMOVED lines=10> */
.L_x_169:
[----:B------:R-:W-:Y:S05]  /*5c80*/  BSYNC B1 ;  /* 0x0000000000017941 */ /* 0x000fea0003800000 */
.L_x_168:
        /* <DEDUP_REMOVED lines=10> */
.L_x_171:
[----:B------:R-:W-:Y:S05]  /*5d30*/  BSYNC B1 ;  /* 0x0000000000017941 */ /* 0x000fea0003800000 */
.L_x_170:
        /* <DEDUP_REMOVED lines=9> */
.L_x_173:
[----:B------:R-:W-:Y:S05]  /*5dd0*/  BSYNC B1 ;  /* 0x0000000000017941 */ /* 0x000fea0003800000 */
.L_x_172:
        /* <DEDUP_REMOVED lines=9> */
.L_x_175:
[----:B------:R-:W-:Y:S05]  /*5e70*/  BSYNC B1 ;  /* 0x0000000000017941 */ /* 0x000fea0003800000 */
.L_x_174:
        /* <DEDUP_REMOVED lines=10> */
.L_x_177:
[----:B------:R-:W-:Y:S05]  /*5f20*/  BSYNC B1 ;  /* 0x0000000000017941 */ /* 0x000fea0003800000 */
.L_x_176:
        /* <DEDUP_REMOVED lines=10> */
.L_x_179:
[----:B------:R-:W-:Y:S05]  /*5fd0*/  BSYNC B1 ;  /* 0x0000000000017941 */ /* 0x000fea0003800000 */
.L_x_178:
        /* <DEDUP_REMOVED lines=9> */
.L_x_181:
[----:B------:R-:W-:Y:S05]  /*6070*/  BSYNC B1 ;  /* 0x0000000000017941 */ /* 0x000fea0003800000 */
.L_x_180:
        /* <DEDUP_REMOVED lines=9> */
.L_x_183:
[----:B------:R-:W-:Y:S05]  /*6110*/  BSYNC B1 ;  /* 0x0000000000017941 */ /* 0x000fea0003800000 */
.L_x_182:
        /* <DEDUP_REMOVED lines=10> */
.L_x_185:
[----:B------:R-:W-:Y:S05]  /*61c0*/  BSYNC B1 ;  /* 0x0000000000017941 */ /* 0x000fea0003800000 */
.L_x_184:
        /* <DEDUP_REMOVED lines=10> */
.L_x_187:
[----:B------:R-:W-:Y:S05]  /*6270*/  BSYNC B1 ;  /* 0x0000000000017941 */ /* 0x000fea0003800000 */
.L_x_186:
        /* <DEDUP_REMOVED lines=9> */
.L_x_189:
[----:B------:R-:W-:Y:S05]  /*6310*/  BSYNC B1 ;  /* 0x0000000000017941 */ /* 0x000fea0003800000 */
.L_x_188:
        /* <DEDUP_REMOVED lines=9> */
.L_x_191:
[----:B------:R-:W-:Y:S05]  /*63b0*/  BSYNC B1 ;  /* 0x0000000000017941 */ /* 0x000fea0003800000 */
.L_x_190:
        /* <DEDUP_REMOVED lines=10> */
.L_x_193:
[----:B------:R-:W-:Y:S05]  /*6460*/  BSYNC B1 ;  /* 0x0000000000017941 */ /* 0x000fea0003800000 */
.L_x_192:
        /* <DEDUP_REMOVED lines=10> */
.L_x_195:
[----:B------:R-:W-:Y:S05]  /*6510*/  BSYNC B1 ;  /* 0x0000000000017941 */ /* 0x000fea0003800000 */
.L_x_194:
        /* <DEDUP_REMOVED lines=9> */
.L_x_197:
[----:B------:R-:W-:Y:S05]  /*65b0*/  BSYNC B1 ;  /* 0x0000000000017941 */ /* 0x000fea0003800000 */
.L_x_196:
        /* <DEDUP_REMOVED lines=9> */
.L_x_199:
[----:B------:R-:W-:Y:S05]  /*6650*/  BSYNC B1 ;  /* 0x0000000000017941 */ /* 0x000fea0003800000 */
.L_x_198:
        /* <DEDUP_REMOVED lines=10> */
.L_x_201:
[----:B------:R-:W-:Y:S05]  /*6700*/  BSYNC B1 ;  /* 0x0000000000017941 */ /* 0x000fea0003800000 */
.L_x_200:
        /* <DEDUP_REMOVED lines=10> */
.L_x_203:
[----:B------:R-:W-:Y:S05]  /*67b0*/  BSYNC B1 ;  /* 0x0000000000017941 */ /* 0x000fea0003800000 */
.L_x_202:
        /* <DEDUP_REMOVED lines=9> */
.L_x_205:
[----:B------:R-:W-:Y:S05]  /*6850*/  BSYNC B1 ;  /* 0x0000000000017941 */ /* 0x000fea0003800000 */
.L_x_204:
        /* <DEDUP_REMOVED lines=9> */
.L_x_207:
[----:B------:R-:W-:Y:S05]  /*68f0*/  BSYNC B1 ;  /* 0x0000000000017941 */ /* 0x000fea0003800000 */
.L_x_206:
        /* <DEDUP_REMOVED lines=10> */
.L_x_209:
[----:B------:R-:W-:Y:S05]  /*69a0*/  BSYNC B1 ;  /* 0x0000000000017941 */ /* 0x000fea0003800000 */
.L_x_208:
        /* <DEDUP_REMOVED lines=10> */
.L_x_211:
[----:B------:R-:W-:Y:S05]  /*6a50*/  BSYNC B1 ;  /* 0x0000000000017941 */ /* 0x000fea0003800000 */
.L_x_210:
        /* <DEDUP_REMOVED lines=9> */
.L_x_213:
[----:B------:R-:W-:Y:S05]  /*6af0*/  BSYNC B1 ;  /* 0x0000000000017941 */ /* 0x000fea0003800000 */
.L_x_212:
        /* <DEDUP_REMOVED lines=9> */
.L_x_215:
[----:B------:R-:W-:Y:S05]  /*6b90*/  BSYNC B1 ;  /* 0x0000000000017941 */ /* 0x000fea0003800000 */
.L_x_214:
        /* <DEDUP_REMOVED lines=10> */
.L_x_217:
[----:B------:R-:W-:Y:S05]  /*6c40*/  BSYNC B1 ;  /* 0x0000000000017941 */ /* 0x000fea0003800000 */
.L_x_216:
        /* <DEDUP_REMOVED lines=10> */
.L_x_219:
[----:B------:R-:W-:Y:S05]  /*6cf0*/  BSYNC B1 ;  /* 0x0000000000017941 */ /* 0x000fea0003800000 */
.L_x_218:
        /* <DEDUP_REMOVED lines=9> */
.L_x_221:
[----:B------:R-:W-:Y:S05]  /*6d90*/  BSYNC B1 ;  /* 0x0000000000017941 */ /* 0x000fea0003800000 */
.L_x_220:
        /* <DEDUP_REMOVED lines=9> */
.L_x_223:
[----:B------:R-:W-:Y:S05]  /*6e30*/  BSYNC B1 ;  /* 0x0000000000017941 */ /* 0x000fea0003800000 */
.L_x_222:
        /* <DEDUP_REMOVED lines=10> */
.L_x_225:
[----:B------:R-:W-:Y:S05]  /*6ee0*/  BSYNC B1 ;  /* 0x0000000000017941 */ /* 0x000fea0003800000 */
.L_x_224:
        /* <DEDUP_REMOVED lines=10> */
.L_x_227:
[----:B------:R-:W-:Y:S05]  /*6f90*/  BSYNC B1 ;  /* 0x0000000000017941 */ /* 0x000fea0003800000 */
.L_x_226:
        /* <DEDUP_REMOVED lines=9> */
.L_x_229:
[----:B------:R-:W-:Y:S05]  /*7030*/  BSYNC B1 ;  /* 0x0000000000017941 */ /* 0x000fea0003800000 */
.L_x_228:
        /* <DEDUP_REMOVED lines=9> */
.L_x_231:
[----:B------:R-:W-:Y:S05]  /*70d0*/  BSYNC B1 ;  /* 0x0000000000017941 */ /* 0x000fea0003800000 */
.L_x_230:
        /* <DEDUP_REMOVED lines=10> */
.L_x_233:
[----:B------:R-:W-:Y:S05]  /*7180*/  BSYNC B1 ;  /* 0x0000000000017941 */ /* 0x000fea0003800000 */
.L_x_232:
        /* <DEDUP_REMOVED lines=10> */
.L_x_235:
[----:B------:R-:W-:Y:S05]  /*7230*/  BSYNC B1 ;  /* 0x0000000000017941 */ /* 0x000fea0003800000 */
.L_x_234:
        /* <DEDUP_REMOVED lines=9> */
.L_x_237:
[----:B------:R-:W-:Y:S05]  /*72d0*/  BSYNC B1 ;  /* 0x0000000000017941 */ /* 0x000fea0003800000 */
.L_x_236:
        /* <DEDUP_REMOVED lines=9> */
.L_x_239:
[----:B------:R-:W-:Y:S05]  /*7370*/  BSYNC B1 ;  /* 0x0000000000017941 */ /* 0x000fea0003800000 */
.L_x_238:
        /* <DEDUP_REMOVED lines=10> */
.L_x_241:
[----:B------:R-:W-:Y:S05]  /*7420*/  BSYNC B1 ;  /* 0x0000000000017941 */ /* 0x000fea0003800000 */
.L_x_240:
        /* <DEDUP_REMOVED lines=10> */
.L_x_243:
[----:B------:R-:W-:Y:S05]  /*74d0*/  BSYNC B1 ;  /* 0x0000000000017941 */ /* 0x000fea0003800000 */
.L_x_242:
        /* <DEDUP_REMOVED lines=9> */
.L_x_245:
[----:B------:R-:W-:Y:S05]  /*7570*/  BSYNC B1 ;  /* 0x0000000000017941 */ /* 0x000fea0003800000 */
.L_x_244:
        /* <DEDUP_REMOVED lines=9> */
.L_x_247:
[----:B------:R-:W-:Y:S05]  /*7610*/  BSYNC B1 ;  /* 0x0000000000017941 */ /* 0x000fea0003800000 */
.L_x_246:
        /* <DEDUP_REMOVED lines=10> */
.L_x_249:
[----:B------:R-:W-:Y:S05]  /*76c0*/  BSYNC B1 ;  /* 0x0000000000017941 */ /* 0x000fea0003800000 */
.L_x_248:
        /* <DEDUP_REMOVED lines=10> */
.L_x_251:
[----:B------:R-:W-:Y:S05]  /*7770*/  BSYNC B1 ;  /* 0x0000000000017941 */ /* 0x000fea0003800000 */
.L_x_250:
        /* <DEDUP_REMOVED lines=9> */
.L_x_253:
[----:B------:R-:W-:Y:S05]  /*7810*/  BSYNC B1 ;  /* 0x0000000000017941 */ /* 0x000fea0003800000 */
.L_x_252:
        /* <DEDUP_REMOVED lines=9> */
.L_x_255:
[----:B------:R-:W-:Y:S05]  /*78b0*/  BSYNC B1 ;  /* 0x0000000000017941 */ /* 0x000fea0003800000 */
.L_x_254:
        /* <DEDUP_REMOVED lines=10> */
.L_x_257:
[----:B------:R-:W-:Y:S05]  /*7960*/  BSYNC B1 ;  /* 0x0000000000017941 */ /* 0x000fea0003800000 */
.L_x_256:
        /* <DEDUP_REMOVED lines=10> */
.L_x_259:
[----:B------:R-:W-:Y:S05]  /*7a10*/  BSYNC B1 ;  /* 0x0000000000017941 */ /* 0x000fea0003800000 */
.L_x_258:
        /* <DEDUP_REMOVED lines=9> */
.L_x_261:
[----:B------:R-:W-:Y:S05]  /*7ab0*/  BSYNC B1 ;  /* 0x0000000000017941 */ /* 0x000fea0003800000 */
.L_x_260:
        /* <DEDUP_REMOVED lines=9> */
.L_x_263:
[----:B------:R-:W-:Y:S05]  /*7b50*/  BSYNC B1 ;  /* 0x0000000000017941 */ /* 0x000fea0003800000 */
.L_x_262:
        /* <DEDUP_REMOVED lines=10> */
.L_x_265:
[----:B------:R-:W-:Y:S05]  /*7c00*/  BSYNC B1 ;  /* 0x0000000000017941 */ /* 0x000fea0003800000 */
.L_x_264:
        /* <DEDUP_REMOVED lines=10> */
.L_x_267:
[----:B------:R-:W-:Y:S05]  /*7cb0*/  BSYNC B1 ;  /* 0x0000000000017941 */ /* 0x000fea0003800000 */
.L_x_266:
        /* <DEDUP_REMOVED lines=9> */
.L_x_269:
[----:B------:R-:W-:Y:S05]  /*7d50*/  BSYNC B1 ;  /* 0x0000000000017941 */ /* 0x000fea0003800000 */
.L_x_268:
        /* <DEDUP_REMOVED lines=9> */
.L_x_271:
[----:B------:R-:W-:Y:S05]  /*7df0*/  BSYNC B1 ;  /* 0x0000000000017941 */ /* 0x000fea0003800000 */
.L_x_270:
        /* <DEDUP_REMOVED lines=10> */
.L_x_273:
[----:B------:R-:W-:Y:S05]  /*7ea0*/  BSYNC B1 ;  /* 0x0000000000017941 */ /* 0x000fea0003800000 */
.L_x_272:
        /* <DEDUP_REMOVED lines=10> */
.L_x_275:
[----:B------:R-:W-:Y:S05]  /*7f50*/  BSYNC B1 ;  /* 0x0000000000017941 */ /* 0x000fea0003800000 */
.L_x_274:
        /* <DEDUP_REMOVED lines=9> */
.L_x_277:
[----:B------:R-:W-:Y:S05]  /*7ff0*/  BSYNC B1 ;  /* 0x0000000000017941 */ /* 0x000fea0003800000 */
.L_x_276:
        /* <DEDUP_REMOVED lines=9> */
.L_x_279:
[----:B------:R-:W-:Y:S05]  /*8090*/  BSYNC B1 ;  /* 0x0000000000017941 */ /* 0x000fea0003800000 */
.L_x_278:
        /* <DEDUP_REMOVED lines=10> */
.L_x_281:
[----:B------:R-:W-:Y:S05]  /*8140*/  BSYNC B1 ;  /* 0x0000000000017941 */ /* 0x000fea0003800000 */
.L_x_280:
        /* <DEDUP_REMOVED lines=10> */
.L_x_283:
[----:B------:R-:W-:Y:S05]  /*81f0*/  BSYNC B1 ;  /* 0x0000000000017941 */ /* 0x000fea0003800000 */
.L_x_282:
[----:B-----5:R-:W-:Y:S01]  /*8200*/  LOP3.LUT R3, R24, 0xffffe000, RZ, 0xc0, !PT ;  /* 0xffffe00018037812 */ /* 0x020fe200078ec0ff */
[----:B------:R-:W-:Y:S01]  /*8210*/  BSSY B1, `(.L_x_284) ;  /* 0x0000008000017945 */ /* 0x000fe20003800000 */
[----:B------:R-:W-:-:S03]  /*8220*/  ISETP.GT.AND P1, PT, R0, 0x8, P1 ;  /* 0x000000080000780c */ /* 0x000fc60000f24270 */
[----:B01--4-:R-:W-:-:S04]  /*8230*/  FMUL R6, R3, R156 ;  /* 0x0000009c03067220 */ /* 0x013fc80000400000 */
[----:B------:R-:W-:-:S05]  /*8240*/  FFMA R149, R149, R155, R6 ;  /* 0x0000009b95957223 */ /* 0x000fca0000000006 */
[----:B------:R-:W-:-:S05]  /*8250*/  F2FP.TF32.F32.PACK_B R149, R149 ;  /* 0x00000095ff95723e */ /* 0x000fca00024050ff */
[----:B------:R0:W-:Y:S01]  /*8260*/  @P3 STG.E desc[UR36][R4.64+0x3e4], R149 ;  /* 0x0003e49504003986 */ /* 0x0001e2000c101924 */
[----:B------:R-:W-:Y:S05]  /*8270*/  @!P1 BRA `(.L_x_285) ;  /* 0x0000000000049947 */ /* 0x000fea0003800000 */
[----:B------:R1:W5:Y:S02]  /*8280*/  LDG.E.LTC128B R24, desc[UR36][R8.64+0x3e0] ;  /* 0x0003e02408187981 */ /* 0x000364000c1e1920 */
.L_x_285:
[----:B------:R-:W-:Y:S05]  /*8290*/  BSYNC B1 ;  /* 0x0000000000017941 */ /* 0x000fea0003800000 */
.L_x_284:
[----:B-----5:R-:W-:Y:S01]  /*82a0*/  LOP3.LUT R3, R24, 0xffffe000, RZ, 0xc0, !PT ;  /* 0xffffe00018037812 */ /* 0x020fe200078ec0ff */
[----:B0-----:R-:W-:Y:S01]  /*82b0*/  @P1 IMAD.MOV.U32 R4, RZ, RZ, R10 ;  /* 0x000000ffff041224 */ /* 0x001fe200078e000a */
[----:B------:R-:W-:Y:S01]  /*82c0*/  ISETP.GT.AND P0, PT, R0, 0x8, P0 ;  /* 0x000000080000780c */ /* 0x000fe20000704270 */
[----:B------:R-:W-:Y:S01]  /*82d0*/  @P1 IMAD.MOV.U32 R5, RZ, RZ, R11 ;  /* 0x000000ffff051224 */ /* 0x000fe200078e000b */
[----:B------:R-:W-:Y:S01]  /*82e0*/  BSSY B1, `(.L_x_286) ;  /* 0x0000007000017945 */ /* 0x000fe20003800000 */
[----:B------:R-:W-:-:S04]  /*82f0*/  FMUL R3, R3, R156 ;  /* 0x0000009c03037220 */ /* 0x000fc80000400000 */
[----:B------:R-:W-:-:S05]  /*8300*/  FFMA R3, R150, R155, R3 ;  /* 0x0000009b96037223 */ /* 0x000fca0000000003 */
[----:B------:R-:W-:-:S05]  /*8310*/  F2FP.TF32.F32.PACK_B R3, R3 ;  /* 0x00000003ff03723e */ /* 0x000fca00024050ff */
[----:B------:R0:W-:Y:S01]  /*8320*/  @P1 STG.E desc[UR36][R4.64+0x3e0], R3 ;  /* 0x0003e00304001986 */ /* 0x0001e2000c101924 */
[----:B------:R-:W-:Y:S05]  /*8330*/  @!P0 BRA `(.L_x_287) ;  /* 0x0000000000048947 */ /* 0x000fea0003800000 */
[----:B------:R4:W5:Y:S02]  /*8340*/  LDG.E.LTC128B R24, desc[UR36][R8.64+0x3e4] ;  /* 0x0003e42408187981 */ /* 0x000964000c1e1920 */
.L_x_287:
[----:B------:R-:W-:Y:S05]  /*8350*/  BSYNC B1 ;  /* 0x0000000000017941 */ /* 0x000fea0003800000 */
.L_x_286:
[----:B------:R-:W-:Y:S05]  /*8360*/  @!P0 BRA `(.L_x_288) ;  /* 0x0000002400308947 */ /* 0x000fea0003800000 */
[----:B0----5:R-:W-:-:S05]  /*8370*/  LOP3.LUT R3, R24, 0xffffe000, RZ, 0xc0, !PT ;  /* 0xffffe00018037812 */ /* 0x021fca00078ec0ff */
[----:B------:R-:W-:-:S04]  /*8380*/  FMUL R0, R3, R156 ;  /* 0x0000009c03007220 */ /* 0x000fc80000400000 */
[----:B------:R-:W-:-:S05]  /*8390*/  FFMA R151, R151, R155, R0 ;  /* 0x0000009b97977223 */ /* 0x000fca0000000000 */
[----:B------:R-:W-:-:S05]  /*83a0*/  F2FP.TF32.F32.PACK_B R151, R151 ;  /* 0x00000097ff97723e */ /* 0x000fca00024050ff */
[----:B------:R0:W-:Y:S01]  /*83b0*/  STG.E desc[UR36][R10.64+0x3e4], R151 ;  /* 0x0003e4970a007986 */ /* 0x0001e2000c101924 */
[----:B------:R-:W-:Y:S05]  /*83c0*/  BRA `(.L_x_288) ;  /* 0x0000002400187947 */ /* 0x000fea0003800000 */
.L_x_35:
[----:B------:R-:W-:Y:S01]  /*83d0*/  ISETP.GT.AND P3, PT, R3, 0x1, PT ;  /* 0x000000010300780c */ /* 0x000fe20003f64270 */
[----:B------:R-:W-:Y:S01]  /*83e0*/  ULDC.64 UR4, c[0x0][0x5c0] ;  /* 0x0001700000047ab9 */ /* 0x000fe20000000a00 */
[-C--:B------:R-:W-:Y:S01]  /*83f0*/  FMUL R9, R24, R155.reuse ;  /* 0x0000009b18097220 */ /* 0x080fe20000400000 */
[----:B------:R-:W-:Y:S01]  /*8400*/  LEA R4, P4, R162, UR4, 0x2 ;  /* 0x00000004a2047c11 */ /* 0x000fe2000f8810ff */
[-C--:B------:R-:W-:Y:S01]  /*8410*/  FMUL R25, R25, R155.reuse ;  /* 0x0000009b19197220 */ /* 0x080fe20000400000 */
[----:B------:R-:W-:Y:S01]  /*8420*/  ISETP.GT.AND P0, PT, R0, RZ, P3 ;  /* 0x000000ff0000720c */ /* 0x000fe20001f04270 */
[-C--:B------:R-:W-:Y:S01]  /*8430*/  FMUL R27, R27, R155.reuse ;  /* 0x0000009b1b1b7220 */ /* 0x080fe20000400000 */
[----:B------:R-:W-:Y:S01]  /*8440*/  LEA.HI.X R5, R162, UR5, R173, 0x2, P4 ;  /* 0x00000005a2057c11 */ /* 0x000fe2000a0f14ad */
[----:B------:R-:W-:Y:S01]  /*8450*/  FMUL R29, R29, R155 ;  /* 0x0000009b1d1d7220 */ /* 0x000fe20000400000 */
[----:B------:R-:W-:Y:S01]  /*8460*/  F2FP.TF32.F32.PACK_B R9, R9 ;  /* 0x00000009ff09723e */ /* 0x000fe200024050ff */
[----:B------:R-:W-:Y:S01]  /*8470*/  FMUL R31, R31, R155 ;  /* 0x0000009b1f1f7220 */ /* 0x000fe20000400000 */
[----:B------:R-:W-:Y:S01]  /*8480*/  F2FP.TF32.F32.PACK_B R25, R25 ;  /* 0x00000019ff19723e */ /* 0x000fe200024050ff */
[-C--:B------:R-:W-:Y:S01]  /*8490*/  FMUL R13, R32, R155.reuse ;  /* 0x0000009b200d7220 */ /* 0x080fe20000400000 */
[C---:B------:R-:W-:Y:S01]  /*84a0*/  SHF.L.U64.HI R7, R10.reuse, 0x5, R11 ;  /* 0x000000050a077819 */ /* 0x040fe2000001020b */
[----:B------:R0:W-:Y:S01]  /*84b0*/  @P2 STG.E desc[UR36][R4.64], R9 ;  /* 0x0000000904002986 */ /* 0x0001e2000c101924 */
[----:B------:R-:W-:Y:S01]  /*84c0*/  LEA R6, P4, R10, R4, 0x5 ;  /* 0x000000040a067211 */ /* 0x000fe200078828ff */
[-C--:B------:R-:W-:Y:S01]  /*84d0*/  FMUL R11, R26, R155.reuse ;  /* 0x0000009b1a0b7220 */ /* 0x080fe20000400000 */
[C---:B------:R-:W-:Y:S01]  /*84e0*/  ISETP.GT.AND P1, PT, R0.reuse, 0x8, P1 ;  /* 0x000000080000780c */ /* 0x040fe20000f24270 */
[----:B------:R-:W-:Y:S01]  /*84f0*/  @P0 STG.E desc[UR36][R4.64+0x4], R25 ;  /* 0x0000041904000986 */ /* 0x000fe2000c101924 */
[----:B------:R-:W-:Y:S01]  /*8500*/  ISETP.GT.AND P2, PT, R3, 0x8, PT ;  /* 0x000000080300780c */ /* 0x000fe20003f44270 */
[----:B------:R-:W-:Y:S01]  /*8510*/  IMAD.X R7, R7, 0x1, R5, P4 ;  /* 0x0000000107077824 */ /* 0x000fe200020e0605 */
[C---:B------:R-:W-:Y:S01]  /*8520*/  ISETP.GT.AND P3, PT, R0.reuse, 0x8, P3 ;  /* 0x000000080000780c */ /* 0x040fe20001f64270 */
[-C--:B------:R-:W-:Y:S01]  /*8530*/  FMUL R33, R33, R155.reuse ;  /* 0x0000009b21217220 */ /* 0x080fe20000400000 */
[----:B------:R-:W-:Y:S01]  /*8540*/  ISETP.GT.AND P0, PT, R3, 0x9, PT ;  /* 0x000000090300780c */ /* 0x000fe20003f04270 */
[-C--:B------:R-:W-:Y:S01]  /*8550*/  FMUL R35, R35, R155.reuse ;  /* 0x0000009b23237220 */ /* 0x080fe20000400000 */
[----:B------:R-:W-:Y:S01]  /*8560*/  ISETP.GT.AND P5, PT, R0, RZ, P2 ;  /* 0x000000ff0000720c */ /* 0x000fe200017a4270 */
[-C--:B0-----:R-:W-:Y:S01]  /*8570*/  FMUL R9, R28, R155.reuse ;  /* 0x0000009b1c097220 */ /* 0x081fe20000400000 */
[C---:B------:R-:W-:Y:S01]  /*8580*/  ISETP.GT.AND P4, PT, R0.reuse, RZ, P0 ;  /* 0x000000ff0000720c */ /* 0x040fe20000784270 */
[----:B------:R-:W-:Y:S01]  /*8590*/  FMUL R37, R37, R155 ;  /* 0x0000009b25257220 */ /* 0x000fe20000400000 */
[----:B------:R-:W-:Y:S01]  /*85a0*/  F2FP.TF32.F32.PACK_B R11, R11 ;  /* 0x0000000bff0b723e */ /* 0x000fe200024050ff */
[----:B------:R-:W-:Y:S01]  /*85b0*/  FMUL R39, R39, R155 ;  /* 0x0000009b27277220 */ /* 0x000fe20000400000 */
[----:B------:R-:W-:Y:S01]  /*85c0*/  F2FP.TF32.F32.PACK_B R27, R27 ;  /* 0x0000001bff1b723e */ /* 0x000fe200024050ff */
[----:B------:R-:W-:Y:S01]  /*85d0*/  FMUL R41, R41, R155 ;  /* 0x0000009b29297220 */ /* 0x000fe20000400000 */
[----:B------:R-:W-:Y:S01]  /*85e0*/  F2FP.TF32.F32.PACK_B R9, R9 ;  /* 0x00000009ff09723e */ /* 0x000fe200024050ff */
[----:B------:R0:W-:Y:S01]  /*85f0*/  @P1 STG.E desc[UR36][R6.64], R11 ;  /* 0x0000000b06001986 */ /* 0x0001e2000c101924 */
[----:B------:R-:W-:Y:S01]  /*8600*/  F2FP.TF32.F32.PACK_B R29, R29 ;  /* 0x0000001dff1d723e */ /* 0x000fe200024050ff */
[-C--:B------:R-:W-:Y:S01]  /*8610*/  FMUL R43, R43, R155.reuse ;  /* 0x0000009b2b2b7220 */ /* 0x080fe20000400000 */
[C---:B------:R-:W-:Y:S01]  /*8620*/  ISETP.GT.AND P1, PT, R3.reuse, 0x10, PT ;  /* 0x000000100300780c */ /* 0x040fe20003f24270 */
[----:B------:R-:W-:Y:S01]  /*8630*/  @P3 STG.E desc[UR36][R6.64+0x4], R27 ;  /* 0x0000041b06003986 */ /* 0x000fe2000c101924 */
[----:B------:R-:W-:Y:S01]  /*8640*/  ISETP.GT.AND P3, PT, R3, 0x11, PT ;  /* 0x000000110300780c */ /* 0x000fe20003f64270 */
[-C--:B------:R-:W-:Y:S01]  /*8650*/  FMUL R45, R45, R155.reuse ;  /* 0x0000009b2d2d7220 */ /* 0x080fe20000400000 */
[C---:B------:R-:W-:Y:S01]  /*8660*/  ISETP.GT.AND P2, PT, R0.reuse, 0x8, P2 ;  /* 0x000000080000780c */ /* 0x040fe20001744270 */
[----:B------:R1:W-:Y:S01]  /*8670*/  @P5 STG.E desc[UR36][R4.64+0x20], R9 ;  /* 0x0000200904005986 */ /* 0x0003e2000c101924 */
[C---:B------:R-:W-:Y:S01]  /*8680*/  ISETP.GT.AND P0, PT, R0.reuse, 0x8, P0 ;  /* 0x000000080000780c */ /* 0x040fe20000704270 */
[-C--:B------:R-:W-:Y:S01]  /*8690*/  FMUL R47, R47, R155.reuse ;  /* 0x0000009b2f2f7220 */ /* 0x080fe20000400000 */
[----:B------:R-:W-:Y:S01]  /*86a0*/  ISETP.GT.AND P5, PT, R0, RZ, P1 ;  /* 0x000000ff0000720c */ /* 0x000fe20000fa4270 */
[----:B------:R-:W-:Y:S01]  /*86b0*/  @P4 STG.E desc[UR36][R4.64+0x24], R29 ;  /* 0x0000241d04004986 */ /* 0x000fe2000c101924 */
[-C--:B0-----:R-:W-:Y:S01]  /*86c0*/  FMUL R11, R30, R155.reuse ;  /* 0x0000009b1e0b7220 */ /* 0x081fe20000400000 */
[----:B------:R-:W-:Y:S01]  /*86d0*/  ISETP.GT.AND P4, PT, R0, RZ, P3 ;  /* 0x000000ff0000720c */ /* 0x000fe20001f84270 */
[----:B------:R-:W-:Y:S01]  /*86e0*/  FMUL R49, R49, R155 ;  /* 0x0000009b31317220 */ /* 0x000fe20000400000 */
[----:B------:R-:W-:Y:S01]  /*86f0*/  F2FP.TF32.F32.PACK_B R31, R31 ;  /* 0x0000001fff1f723e */ /* 0x000fe200024050ff */
[----:B------:R-:W-:Y:S01]  /*8700*/  FMUL R51, R51, R155 ;  /* 0x0000009b33337220 */ /* 0x000fe20000400000 */
[----:B------:R-:W-:Y:S01]  /*8710*/  F2FP.TF32.F32.PACK_B R11, R11 ;  /* 0x0000000bff0b723e */ /* 0x000fe200024050ff */
[----:B------:R-:W-:Y:S01]  /*8720*/  FMUL R53, R53, R155 ;  /* 0x0000009b35357220 */ /* 0x000fe20000400000 */
[----:B------:R-:W-:Y:S01]  /*8730*/  F2FP.TF32.F32.PACK_B R13, R13 ;  /* 0x0000000dff0d723e */ /* 0x000fe200024050ff */
[----:B-1----:R-:W-:Y:S01]  /*8740*/  FMUL R9, R34, R155 ;  /* 0x0000009b22097220 */ /* 0x002fe20000400000 */
[----:B------:R-:W-:Y:S01]  /*8750*/  F2FP.TF32.F32.PACK_B R33, R33 ;  /* 0x00000021ff21723e */ /* 0x000fe200024050ff */
[----:B------:R0:W-:Y:S01]  /*8760*/  @P2 STG.E desc[UR36][R6.64+0x20], R11 ;  /* 0x0000200b06002986 */ /* 0x0001e2000c101924 */
[C---:B------:R-:W-:Y:S01]  /*8770*/  ISETP.GT.AND P1, PT, R0.reuse, 0x8, P1 ;  /* 0x000000080000780c */ /* 0x040fe20000f24270 */
[-C--:B------:R-:W-:Y:S01]  /*8780*/  FMUL R55, R55, R155.reuse ;  /* 0x0000009b37377220 */ /* 0x080fe20000400000 */
[C---:B------:R-:W-:Y:S01]  /*8790*/  ISETP.GT.AND P2, PT, R3.reuse, 0x19, PT ;  /* 0x000000190300780c */ /* 0x040fe20003f44270 */
[----:B------:R-:W-:Y:S01]  /*87a0*/  @P0 STG.E desc[UR36][R6.64+0x24], R31 ;  /* 0x0000241f06000986 */ /* 0x000fe2000c101924 */
[----:B------:R-:W-:Y:S01]  /*87b0*/  ISETP.GT.AND P0, PT, R3, 0x18, PT ;  /* 0x000000180300780c */ /* 0x000fe20003f04270 */
[----:B------:R-:W-:Y:S01]  /*87c0*/  FMUL R57, R57, R155 ;  /* 0x0000009b39397220 */ /* 0x000fe20000400000 */
[----:B------:R-:W-:Y:S01]  /*87d0*/  F2FP.TF32.F32.PACK_B R9, R9 ;  /* 0x00000009ff09723e */ /* 0x000fe200024050ff */
[----:B------:R1:W-:Y:S01]  /*87e0*/  @P5 STG.E desc[UR36][R4.64+0x40], R13 ;  /* 0x0000400d04005986 */ /* 0x0003e2000c101924 */
[C---:B------:R-:W-:Y:S01]  /*87f0*/  ISETP.GT.AND P5, PT, R0.reuse, RZ, P0 ;  /* 0x000000ff0000720c */ /* 0x040fe200007a4270 */
[----:B------:R-:W-:Y:S01]  /*8800*/  FMUL R59, R59, R155 ;  /* 0x0000009b3b3b7220 */ /* 0x000fe20000400000 */
[----:B------:R-:W-:Y:S01]  /*8810*/  F2FP.TF32.F32.PACK_B R35, R35 ;  /* 0x00000023ff23723e */ /* 0x000fe200024050ff */
[----:B------:R-:W-:Y:S01]  /*8820*/  @P4 STG.E desc[UR36][R4.64+0x44], R33 ;  /* 0x0000442104004986 */ /* 0x000fe2000c101924 */
[----:B------:R-:W-:Y:S01]  /*8830*/  ISETP.GT.AND P4, PT, R0, 0x8, P3 ;  /* 0x000000080000780c */ /* 0x000fe20001f84270 */
[----:B0-----:R-:W-:Y:S01]  /*8840*/  FMUL R11, R36, R155 ;  /* 0x0000009b240b7220 */ /* 0x001fe20000400000 */
[----:B------:R-:W-:Y:S01]  /*8850*/  ISETP.GT.AND P3, PT, R0, RZ, P2 ;  /* 0x000000ff0000720c */ /* 0x000fe20001764270 */
[----:B------:R0:W-:Y:S01]  /*8860*/  @P1 STG.E desc[UR36][R6.64+0x40], R9 ;  /* 0x0000400906001986 */ /* 0x0001e2000c101924 */
[----:B------:R-:W-:Y:S01]  /*8870*/  F2FP.TF32.F32.PACK_B R37, R37 ;  /* 0x00000025ff25723e */ /* 0x000fe200024050ff */
[----:B------:R-:W-:Y:S01]  /*8880*/  FMUL R61, R61, R155 ;  /* 0x0000009b3d3d7220 */ /* 0x000fe20000400000 */
[----:B------:R-:W-:Y:S01]  /*8890*/  F2FP.TF32.F32.PACK_B R11, R11 ;  /* 0x0000000bff0b723e */ /* 0x000fe200024050ff */
[-C--:B-1----:R-:W-:Y:S01]  /*88a0*/  FMUL R13, R40, R155.reuse ;  /* 0x0000009b280d7220 */ /* 0x082fe20000400000 */
[----:B------:R-:W-:Y:S01]  /*88b0*/  ISETP.GT.AND P1, PT, R3, 0x20, PT ;  /* 0x000000200300780c */ /* 0x000fe20003f24270 */
[-C--:B------:R-:W-:Y:S01]  /*88c0*/  FMUL R63, R63, R155.reuse ;  /* 0x0000009b3f3f7220 */ /* 0x080fe20000400000 */
[C---:B------:R-:W-:Y:S01]  /*88d0*/  ISETP.GT.AND P0, PT, R0.reuse, 0x8, P0 ;  /* 0x000000080000780c */ /* 0x040fe20000704270 */
[----:B------:R-:W-:Y:S01]  /*88e0*/  FMUL R65, R65, R155 ;  /* 0x0000009b41417220 */ /* 0x000fe20000400000 */
[----:B------:R-:W-:Y:S01]  /*88f0*/  F2FP.TF32.F32.PACK_B R39, R39 ;  /* 0x00000027ff27723e */ /* 0x000fe200024050ff */
[----:B------:R-:W-:Y:S01]  /*8900*/  @P4 STG.E desc[UR36][R6.64+0x44], R35 ;  /* 0x0000442306004986 */ /* 0x000fe2000c101924 */
[----:B------:R-:W-:Y:S01]  /*8910*/  ISETP.GT.AND P4, PT, R0, 0x8, P2 ;  /* 0x000000080000780c */ /* 0x000fe20001784270 */
[-C--:B0-----:R-:W-:Y:S01]  /*8920*/  FMUL R9, R38, R155.reuse ;  /* 0x0000009b26097220 */ /* 0x081fe20000400000 */
[----:B------:R-:W-:Y:S01]  /*8930*/  ISETP.GT.AND P2, PT, R3, 0x21, PT ;  /* 0x000000210300780c */ /* 0x000fe20003f44270 */
[----:B------:R0:W-:Y:S01]  /*8940*/  @P5 STG.E desc[UR36][R4.64+0x60], R11 ;  /* 0x0000600b04005986 */ /* 0x0001e2000c101924 */
[C---:B------:R-:W-:Y:S01]  /*8950*/  ISETP.GT.AND P5, PT, R0.reuse, RZ, P1 ;  /* 0x000000ff0000720c */ /* 0x040fe20000fa4270 */
[----:B------:R-:W-:Y:S01]  /*8960*/  FMUL R67, R67, R155 ;  /* 0x0000009b43437220 */ /* 0x000fe20000400000 */
[----:B------:R-:W-:Y:S01]  /*8970*/  F2FP.TF32.F32.PACK_B R9, R9 ;  /* 0x00000009ff09723e */ /* 0x000fe200024050ff */
[----:B------:R-:W-:Y:S01]  /*8980*/  @P3 STG.E desc[UR36][R4.64+0x64], R37 ;  /* 0x0000642504003986 */ /* 0x000fe2000c101924 */
[C---:B------:R-:W-:Y:S01]  /*8990*/  ISETP.GT.AND P3, PT, R0.reuse, RZ, P2 ;  /* 0x000000ff0000720c */ /* 0x040fe20001764270 */
[----:B------:R-:W-:Y:S01]  /*89a0*/  FMUL R69, R69, R155 ;  /* 0x0000009b45457220 */ /* 0x000fe20000400000 */
[----:B------:R-:W-:Y:S01]  /*89b0*/  F2FP.TF32.F32.PACK_B R13, R13 ;  /* 0x0000000dff0d723e */ /* 0x000fe200024050ff */
[----:B------:R1:W-:Y:S01]  /*89c0*/  @P0 STG.E desc[UR36][R6.64+0x60], R9 ;  /* 0x0000600906000986 */ /* 0x0003e2000c101924 */
[----:B------:R-:W-:Y:S01]  /*89d0*/  F2FP.TF32.F32.PACK_B R41, R41 ;  /* 0x00000029ff29723e */ /* 0x000fe200024050ff */
[-C--:B------:R-:W-:Y:S01]  /*89e0*/  FMUL R71, R71, R155.reuse ;  /* 0x0000009b47477220 */ /* 0x080fe20000400000 */
[C---:B------:R-:W-:Y:S01]  /*89f0*/  ISETP.GT.AND P0, PT, R3.reuse, 0x28, PT ;  /* 0x000000280300780c */ /* 0x040fe20003f04270 */
[----:B------:R-:W-:Y:S01]  /*8a00*/  @P4 STG.E desc[UR36][R6.64+0x64], R39 ;  /* 0x0000642706004986 */ /* 0x000fe2000c101924 */
[----:B------:R-:W-:Y:S01]  /*8a10*/  ISETP.GT.AND P1, PT, R0, 0x8, P1 ;  /* 0x000000080000780c */ /* 0x000fe20000f24270 */
[-C--:B0-----:R-:W-:Y:S01]  /*8a20*/  FMUL R11, R44, R155.reuse ;  /* 0x0000009b2c0b7220 */ /* 0x081fe20000400000 */
[C---:B------:R-:W-:Y:S01]  /*8a30*/  ISETP.GT.AND P4, PT, R0.reuse, 0x8, P2 ;  /* 0x000000080000780c */ /* 0x040fe20001784270 */
[----:B------:R0:W-:Y:S01]  /*8a40*/  @P5 STG.E desc[UR36][R4.64+0x80], R13 ;  /* 0x0000800d04005986 */ /* 0x0001e2000c101924 */
[----:B------:R-:W-:Y:S01]  /*8a50*/  ISETP.GT.AND P2, PT, R3, 0x29, PT ;  /* 0x000000290300780c */ /* 0x000fe20003f44270 */
[-C--:B------:R-:W-:Y:S01]  /*8a60*/  FMUL R73, R73, R155.reuse ;  /* 0x0000009b49497220 */ /* 0x080fe20000400000 */
[----:B------:R-:W-:Y:S01]  /*8a70*/  ISETP.GT.AND P5, PT, R0, RZ, P0 ;  /* 0x000000ff0000720c */ /* 0x000fe200007a4270 */
[-C--:B-1----:R-:W-:Y:S01]  /*8a80*/  FMUL R9, R42, R155.reuse ;  /* 0x0000009b2a097220 */ /* 0x082fe20000400000 */
[----:B------:R-:W-:Y:S01]  /*8a90*/  @P3 STG.E desc[UR36][R4.64+0x84], R41 ;  /* 0x0000842904003986 */ /* 0x000fe2000c101924 */
[----:B------:R-:W-:Y:S01]  /*8aa0*/  ISETP.GT.AND P3, PT, R0, RZ, P2 ;  /* 0x000000ff0000720c */ /* 0x000fe20001764270 */
[----:B------:R-:W-:Y:S01]  /*8ab0*/  FMUL R75, R75, R155 ;  /* 0x0000009b4b4b7220 */ /* 0x000fe20000400000 */
[----:B------:R-:W-:Y:S01]  /*8ac0*/  F2FP.TF32.F32.PACK_B R43, R43 ;  /* 0x0000002bff2b723e */ /* 0x000fe200024050ff */
[----:B------:R-:W-:Y:S01]  /*8ad0*/  FMUL R77, R77, R155 ;  /* 0x0000009b4d4d7220 */ /* 0x000fe20000400000 */
[----:B------:R-:W-:Y:S01]  /*8ae0*/  F2FP.TF32.F32.PACK_B R9, R9 ;  /* 0x00000009ff09723e */ /* 0x000fe200024050ff */
[----:B------:R-:W-:Y:S01]  /*8af0*/  FMUL R79, R79, R155 ;  /* 0x0000009b4f4f7220 */ /* 0x000fe20000400000 */
[----:B------:R-:W-:Y:S01]  /*8b00*/  F2FP.TF32.F32.PACK_B R11, R11 ;  /* 0x0000000bff0b723e */ /* 0x000fe200024050ff */
[----:B0-----:R-:W-:Y:S01]  /*8b10*/  FMUL R13, R48, R155 ;  /* 0x0000009b300d7220 */ /* 0x001fe20000400000 */
[----:B------:R-:W-:Y:S01]  /*8b20*/  F2FP.TF32.F32.PACK_B R45, R45 ;  /* 0x0000002dff2d723e */ /* 0x000fe200024050ff */
[----:B------:R0:W-:Y:S01]  /*8b30*/  @P1 STG.E desc[UR36][R6.64+0x80], R9 ;  /* 0x0000800906001986 */ /* 0x0001e2000c101924 */
[----:B------:R-:W-:Y:S01]  /*8b40*/  ISETP.GT.AND P1, PT, R3, 0x30, PT ;  /* 0x000000300300780c */ /* 0x000fe20003f24270 */
[-C--:B------:R-:W-:Y:S01]  /*8b50*/  FMUL R81, R81, R155.reuse ;  /* 0x0000009b51517220 */ /* 0x080fe20000400000 */
[C---:B------:R-:W-:Y:S01]  /*8b60*/  ISETP.GT.AND P0, PT, R0.reuse, 0x8, P0 ;  /* 0x000000080000780c */ /* 0x040fe20000704270 */
[----:B------:R-:W-:Y:S01]  /*8b70*/  @P4 STG.E desc[UR36][R6.64+0x84], R43 ;  /* 0x0000842b06004986 */ /* 0x000fe2000c101924 */
[C---:B------:R-:W-:Y:S01]  /*8b80*/  ISETP.GT.AND P4, PT, R0.reuse, 0x8, P2 ;  /* 0x000000080000780c */ /* 0x040fe20001784270 */
[-C--:B------:R-:W-:Y:S01]  /*8b90*/  FMUL R83, R83, R155.reuse ;  /* 0x0000009b53537220 */ /* 0x080fe20000400000 */
[----:B------:R-:W-:Y:S01]  /*8ba0*/  ISETP.GT.AND P2, PT, R3, 0x31, PT ;  /* 0x000000310300780c */ /* 0x000fe20003f44270 */
[----:B------:R1:W-:Y:S01]  /*8bb0*/  @P5 STG.E desc[UR36][R4.64+0xa0], R11 ;  /* 0x0000a00b04005986 */ /* 0x0003e2000c101924 */
[----:B------:R-:W-:Y:S01]  /*8bc0*/  ISETP.GT.AND P5, PT, R0, RZ, P1 ;  /* 0x000000ff0000720c */ /* 0x000fe20000fa4270 */
[----:B------:R-:W-:Y:S01]  /*8bd0*/  FMUL R85, R85, R155 ;  /* 0x0000009b55557220 */ /* 0x000fe20000400000 */
[----:B------:R-:W-:Y:S01]  /*8be0*/  F2FP.TF32.F32.PACK_B R47, R47 ;  /* 0x0000002fff2f723e */ /* 0x000fe200024050ff */
[-C--:B0-----:R-:W-:Y:S01]  /*8bf0*/  FMUL R9, R46, R155.reuse ;  /* 0x0000009b2e097220 */ /* 0x081fe20000400000 */
        /* <DEDUP_REMOVED lines=8> */
[-C--:B-1----:R-:W-:Y:S01]  /*8c80*/  FMUL R11, R52, R155.reuse ;  /* 0x0000009b340b7220 */ /* 0x082fe20000400000 */
[C---:B------:R-:W-:Y:S01]  /*8c90*/  ISETP.GT.AND P1, PT, R0.reuse, 0x8, P1 ;  /* 0x000000080000780c */ /* 0x040fe20000f24270 */
[----:B------:R0:W-:Y:S01]  /*8ca0*/  @P0 STG.E desc[UR36][R6.64+0xa0], R9 ;  /* 0x0000a00906000986 */ /* 0x0001e2000c101924 */
[----:B------:R-:W-:Y:S01]  /*8cb0*/  ISETP.GT.AND P0, PT, R3, 0x38, PT ;  /* 0x000000380300780c */ /* 0x000fe20003f04270 */
[----:B------:R-:W-:Y:S01]  /*8cc0*/  FMUL R93, R93, R155 ;  /* 0x0000009b5d5d7220 */ /* 0x000fe20000400000 */
[----:B------:R-:W-:Y:S01]  /*8cd0*/  F2FP.TF32.F32.PACK_B R51, R51 ;  /* 0x00000033ff33723e */ /* 0x000fe200024050ff */
        /* <DEDUP_REMOVED lines=10> */
[C---:B------:R-:W-:Y:S01]  /*8d80*/  ISETP.GT.AND P3, PT, R0.reuse, RZ, P2 ;  /* 0x000000ff0000720c */ /* 0x040fe20001764270 */
[----:B------:R-:W-:Y:S01]  /*8d90*/  FMUL R99, R99, R155 ;  /* 0x0000009b63637220 */ /* 0x000fe20000400000 */
[----:B------:R-:W-:Y:S01]  /*8da0*/  F2FP.TF32.F32.PACK_B R53, R53 ;  /* 0x00000035ff35723e */ /* 0x000fe200024050ff */
[----:B------:R-:W-:Y:S01]  /*8db0*/  FMUL R101, R101, R155 ;  /* 0x0000009b65657220 */ /* 0x000fe20000400000 */
[----:B------:R-:W-:Y:S01]  /*8dc0*/  F2FP.TF32.F32.PACK_B R9, R9 ;  /* 0x00000009ff09723e */ /* 0x000fe200024050ff */
[-C--:B------:R-:W-:Y:S01]  /*8dd0*/  FMUL R103, R103, R155.reuse ;  /* 0x0000009b67677220 */ /* 0x080fe20000400000 */
[----:B------:R-:W-:Y:S01]  /*8de0*/  ISETP.GT.AND P0, PT, R0, 0x8, P0 ;  /* 0x000000080000780c */ /* 0x000fe20000704270 */
[----:B-1----:R-:W-:Y:S01]  /*8df0*/  FMUL R13, R56, R155 ;  /* 0x0000009b380d7220 */ /* 0x002fe20000400000 */
[----:B------:R-:W-:Y:S01]  /*8e00*/  F2FP.TF32.F32.PACK_B R55, R55 ;  /* 0x00000037ff37723e */ /* 0x000fe200024050ff */
        /* <DEDUP_REMOVED lines=15> */
[-C--:B------:R-:W-:Y:S01]  /*8f00*/  FMUL R111, R111, R155.reuse ;  /* 0x0000009b6f6f7220 */ /* 0x080fe20000400000 */
[----:B------:R-:W-:Y:S01]  /*8f10*/  ISETP.GT.AND P1, PT, R0, 0x8, P1 ;  /* 0x000000080000780c */ /* 0x000fe20000f24270 */
[----:B------:R-:W-:Y:S01]  /*8f20*/  FMUL R113, R113, R155 ;  /* 0x0000009b71717220 */ /* 0x000fe20000400000 */
[----:B------:R-:W-:Y:S01]  /*8f30*/  F2FP.TF32.F32.PACK_B R9, R9 ;  /* 0x00000009ff09723e */ /* 0x000fe200024050ff */
[-C--:B------:R-:W-:Y:S01]  /*8f40*/  FMUL R115, R115, R155.reuse ;  /* 0x0000009b73737220 */ /* 0x080fe20000400000 */
[----:B-1----:R-:W-:Y:S01]  /*8f50*/  FMUL R11, R60, R155 ;  /* 0x0000009b3c0b7220 */ /* 0x002fe20000400000 */
[----:B------:R-:W-:Y:S01]  /*8f60*/  F2FP.TF32.F32.PACK_B R59, R59 ;  /* 0x0000003bff3b723e */ /* 0x000fe200024050ff */
[-C--:B------:R-:W-:Y:S01]  /*8f70*/  FMUL R117, R117, R155.reuse ;  /* 0x0000009b75757220 */ /* 0x080fe20000400000 */
        /* <DEDUP_REMOVED lines=58> */
[----:B0-----:R-:W-:Y:S01]  /*9320*/  FMUL R9, R66, R155 ;  /* 0x0000009b42097220 */ /* 0x001fe20000400000 */
[----:B------:R-:W-:Y:S01]  /*9330*/  @P3 STG.E desc[UR36][R4.64+0x144], R65 ;  /* 0x0001444104003986 */ /* 0x000fe2000c101924 */
[----:B------:R-:W-:-:S02]  /*9340*/  ISETP.GT.AND P3, PT, R0, RZ, P2 ;  /* 0x000000ff0000720c */ /* 0x000fc40001764270 */
[----:B------:R-:W-:Y:S02]  /*9350*/  ISETP.GT.AND P0, PT, R0, 0x8, P0 ;  /* 0x000000080000780c */ /* 0x000fe40000704270 */
[----:B------:R-:W-:Y:S01]  /*9360*/  F2FP.TF32.F32.PACK_B R9, R9 ;  /* 0x00000009ff09723e */ /* 0x000fe200024050ff */
[----:B-1----:R-:W-:Y:S01]  /*9370*/  FMUL R13, R72, R155 ;  /* 0x0000009b480d7220 */ /* 0x002fe20000400000 */
[----:B------:R-:W-:-:S03]  /*9380*/  F2FP.TF32.F32.PACK_B R71, R71 ;  /* 0x00000047ff47723e */ /* 0x000fc600024050ff */
[----:B------:R0:W-:Y:S01]  /*9390*/  @P1 STG.E desc[UR36][R6.64+0x140], R9 ;  /* 0x0001400906001986 */ /* 0x0001e2000c101924 */
[C---:B------:R-:W-:Y:S02]  /*93a0*/  ISETP.GT.AND P1, PT, R3.reuse, 0x60, PT ;  /* 0x000000600300780c */ /* 0x040fe40003f24270 */
[----:B------:R-:W-:Y:S01]  /*93b0*/  F2FP.TF32.F32.PACK_B R13, R13 ;  /* 0x0000000dff0d723e */ /* 0x000fe200024050ff */
[----:B------:R-:W-:Y:S01]  /*93c0*/  @P4 STG.E desc[UR36][R6.64+0x144], R67 ;  /* 0x0001444306004986 */ /* 0x000fe2000c101924 */
[C---:B------:R-:W-:Y:S02]  /*93d0*/  ISETP.GT.AND P4, PT, R0.reuse, 0x8, P2 ;  /* 0x000000080000780c */ /* 0x040fe40001784270 */
[----:B------:R-:W-:Y:S01]  /*93e0*/  ISETP.GT.AND P2, PT, R3, 0x61, PT ;  /* 0x000000610300780c */ /* 0x000fe20003f44270 */
[----:B------:R1:W-:Y:S01]  /*93f0*/  @P5 STG.E desc[UR36][R4.64+0x160], R11 ;  /* 0x0001600b04005986 */ /* 0x0003e2000c101924 */
[----:B------:R-:W-:Y:S02]  /*9400*/  ISETP.GT.AND P5, PT, R0, RZ, P1 ;  /* 0x000000ff0000720c */ /* 0x000fe40000fa4270 */
        /* <DEDUP_REMOVED lines=257> */
[----:B------:R-:W-:Y:S01]  /*a420*/  @P3 STG.E desc[UR36][R4.64+0x364], R133 ;  /* 0x0003648504003986 */ /* 0x000fe2000c101924 */
[----:B0-----:R-:W-:Y:S01]  /*a430*/  FMUL R9, R134, R155 ;  /* 0x0000009b86097220 */ /* 0x001fe20000400000 */
[----:B------:R-:W-:-:S02]  /*a440*/  ISETP.GT.AND P3, PT, R0, RZ, P2 ;  /* 0x000000ff0000720c */ /* 0x000fc40001764270 */
[----:B------:R-:W-:Y:S02]  /*a450*/  ISETP.GT.AND P1, PT, R0, 0x8, P1 ;  /* 0x000000080000780c */ /* 0x000fe40000f24270 */
[----:B------:R-:W-:Y:S01]  /*a460*/  F2FP.TF32.F32.PACK_B R9, R9 ;  /* 0x00000009ff09723e */ /* 0x000fe200024050ff */
[----:B-1----:R-:W-:Y:S01]  /*a470*/  FMUL R11, R140, R155 ;  /* 0x0000009b8c0b7220 */ /* 0x002fe20000400000 */
[----:B------:R-:W-:-:S03]  /*a480*/  F2FP.TF32.F32.PACK_B R139, R139 ;  /* 0x0000008bff8b723e */ /* 0x000fc600024050ff */
[----:B------:R0:W-:Y:S01]  /*a490*/  @P0 STG.E desc[UR36][R6.64+0x360], R9 ;  /* 0x0003600906000986 */ /* 0x0001e2000c101924 */
[----:B------:R-:W-:Y:S02]  /*a4a0*/  F2FP.TF32.F32.PACK_B R141, R141 ;  /* 0x0000008dff8d723e */ /* 0x000fe400024050ff */
[----:B------:R-:W-:Y:S01]  /*a4b0*/  F2FP.TF32.F32.PACK_B R11, R11 ;  /* 0x0000000bff0b723e */ /* 0x000fe200024050ff */
[----:B------:R-:W-:Y:S01]  /*a4c0*/  @P4 STG.E desc[UR36][R6.64+0x364], R135 ;  /* 0x0003648706004986 */ /* 0x000fe2000c101924 */
[C---:B------:R-:W-:Y:S02]  /*a4d0*/  ISETP.GT.AND P4, PT, R3.reuse, 0xe8, PT ;  /* 0x000000e80300780c */ /* 0x040fe40003f84270 */
[----:B------:R-:W-:Y:S01]  /*a4e0*/  F2FP.TF32.F32.PACK_B R143, R143 ;  /* 0x0000008fff8f723e */ /* 0x000fe200024050ff */
[----:B------:R1:W-:Y:S01]  /*a4f0*/  @P5 STG.E desc[UR36][R4.64+0x380], R13 ;  /* 0x0003800d04005986 */ /* 0x0003e2000c101924 */
[----:B------:R-:W-:Y:S02]  /*a500*/  ISETP.GT.AND P5, PT, R3, 0xe9, PT ;  /* 0x000000e90300780c */ /* 0x000fe40003fa4270 */
[----:B------:R-:W-:Y:S01]  /*a510*/  F2FP.TF32.F32.PACK_B R145, R145 ;  /* 0x00000091ff91723e */ /* 0x000fe200024050ff */
[----:B------:R-:W-:Y:S01]  /*a520*/  @P3 STG.E desc[UR36][R4.64+0x384], R137 ;  /* 0x0003848904003986 */ /* 0x000fe2000c101924 */
[----:B------:R-:W-:Y:S01]  /*a530*/  ISETP.GT.AND P3, PT, R0, 0x8, P2 ;  /* 0x000000080000780c */ /* 0x000fe20001764270 */
[----:B0-----:R-:W-:Y:S01]  /*a540*/  FMUL R9, R138, R155 ;  /* 0x0000009b8a097220 */ /* 0x001fe20000400000 */
[----:B------:R-:W-:-:S02]  /*a550*/  ISETP.GT.AND P2, PT, R0, RZ, P4 ;  /* 0x000000ff0000720c */ /* 0x000fc40002744270 */
[C---:B------:R-:W-:Y:S02]  /*a560*/  ISETP.GT.AND P0, PT, R0.reuse, RZ, P5 ;  /* 0x000000ff0000720c */ /* 0x040fe40002f04270 */
[----:B------:R-:W-:Y:S01]  /*a570*/  ISETP.GT.AND P4, PT, R0, 0x8, P4 ;  /* 0x000000080000780c */ /* 0x000fe20002784270 */
[----:B-1----:R-:W-:Y:S01]  /*a580*/  FMUL R13, R142, R155 ;  /* 0x0000009b8e0d7220 */ /* 0x002fe20000400000 */
[----:B------:R-:W-:Y:S02]  /*a590*/  ISETP.GT.AND P5, PT, R0, 0x8, P5 ;  /* 0x000000080000780c */ /* 0x000fe40002fa4270 */
[----:B------:R-:W-:Y:S02]  /*a5a0*/  F2FP.TF32.F32.PACK_B R9, R9 ;  /* 0x00000009ff09723e */ /* 0x000fe400024050ff */
[----:B------:R-:W-:Y:S02]  /*a5b0*/  F2FP.TF32.F32.PACK_B R13, R13 ;  /* 0x0000000dff0d723e */ /* 0x000fe400024050ff */
[----:B------:R-:W-:Y:S01]  /*a5c0*/  F2FP.TF32.F32.PACK_B R147, R147 ;  /* 0x00000093ff93723e */ /* 0x000fe200024050ff */
[----:B------:R0:W-:Y:S01]  /*a5d0*/  @P1 STG.E desc[UR36][R6.64+0x380], R9 ;  /* 0x0003800906001986 */ /* 0x0001e2000c101924 */
[----:B------:R-:W-:-:S02]  /*a5e0*/  ISETP.GT.AND P1, PT, R3, 0xf8, PT ;  /* 0x000000f80300780c */ /* 0x000fc40003f24270 */
[----:B------:R-:W-:Y:S01]  /*a5f0*/  F2FP.TF32.F32.PACK_B R149, R149 ;  /* 0x00000095ff95723e */ /* 0x000fe200024050ff */
[----:B------:R-:W-:Y:S01]  /*a600*/  @P3 STG.E desc[UR36][R6.64+0x384], R139 ;  /* 0x0003848b06003986 */ /* 0x000fe2000c101924 */
[C---:B------:R-:W-:Y:S02]  /*a610*/  ISETP.GT.AND P3, PT, R3.reuse, 0xf0, PT ;  /* 0x000000f00300780c */ /* 0x040fe40003f64270 */
[----:B------:R-:W-:Y:S01]  /*a620*/  F2FP.TF32.F32.PACK_B R151, R151 ;  /* 0x00000097ff97723e */ /* 0x000fe200024050ff */
[----:B------:R1:W-:Y:S01]  /*a630*/  @P2 STG.E desc[UR36][R4.64+0x3a0], R11 ;  /* 0x0003a00b04002986 */ /* 0x0003e2000c101924 */
[----:B------:R-:W-:-:S03]  /*a640*/  ISETP.GT.AND P2, PT, R3, 0xf1, PT ;  /* 0x000000f10300780c */ /* 0x000fc60003f44270 */
[----:B------:R-:W-:Y:S01]  /*a650*/  @P0 STG.E desc[UR36][R4.64+0x3a4], R141 ;  /* 0x0003a48d04000986 */ /* 0x000fe2000c101924 */
[----:B------:R-:W-:Y:S01]  /*a660*/  ISETP.GT.AND P0, PT, R3, 0xf9, PT ;  /* 0x000000f90300780c */ /* 0x000fe20003f04270 */
[-C--:B------:R-:W-:Y:S01]  /*a670*/  FMUL R3, R144, R155.reuse ;  /* 0x0000009b90037220 */ /* 0x080fe20000400000 */
[----:B0-----:R-:W-:Y:S01]  /*a680*/  FMUL R9, R146, R155 ;  /* 0x0000009b92097220 */ /* 0x001fe20000400000 */
[----:B------:R0:W-:Y:S01]  /*a690*/  @P4 STG.E desc[UR36][R6.64+0x3a0], R13 ;  /* 0x0003a00d06004986 */ /* 0x0001e2000c101924 */
[C---:B------:R-:W-:Y:S02]  /*a6a0*/  ISETP.GT.AND P4, PT, R0.reuse, RZ, P2 ;  /* 0x000000ff0000720c */ /* 0x040fe40001784270 */
[----:B------:R-:W-:Y:S01]  /*a6b0*/  F2FP.TF32.F32.PACK_B R3, R3 ;  /* 0x00000003ff03723e */ /* 0x000fe200024050ff */
[----:B------:R-:W-:Y:S01]  /*a6c0*/  @P5 STG.E desc[UR36][R6.64+0x3a4], R143 ;  /* 0x0003a48f06005986 */ /* 0x000fe2000c101924 */
[----:B------:R-:W-:Y:S01]  /*a6d0*/  ISETP.GT.AND P5, PT, R0, RZ, P3 ;  /* 0x000000ff0000720c */ /* 0x000fe20001fa4270 */
[----:B-1----:R-:W-:Y:S01]  /*a6e0*/  FMUL R11, R148, R155 ;  /* 0x0000009b940b7220 */ /* 0x002fe20000400000 */
[----:B------:R-:W-:-:S02]  /*a6f0*/  ISETP.GT.AND P3, PT, R0, 0x8, P3 ;  /* 0x000000080000780c */ /* 0x000fc40001f64270 */
[----:B------:R-:W-:Y:S02]  /*a700*/  ISETP.GT.AND P2, PT, R0, 0x8, P2 ;  /* 0x000000080000780c */ /* 0x000fe40001744270 */
[----:B------:R-:W-:Y:S01]  /*a710*/  F2FP.TF32.F32.PACK_B R9, R9 ;  /* 0x00000009ff09723e */ /* 0x000fe200024050ff */
[----:B0-----:R-:W-:Y:S01]  /*a720*/  FMUL R13, R150, R155 ;  /* 0x0000009b960d7220 */ /* 0x001fe20000400000 */
[----:B------:R-:W-:-:S04]  /*a730*/  F2FP.TF32.F32.PACK_B R11, R11 ;  /* 0x0000000bff0b723e */ /* 0x000fc800024050ff */
[----:B------:R-:W-:Y:S01]  /*a740*/  F2FP.TF32.F32.PACK_B R13, R13 ;  /* 0x0000000dff0d723e */ /* 0x000fe200024050ff */
[----:B------:R-:W-:Y:S01]  /*a750*/  @P5 STG.E desc[UR36][R4.64+0x3c0], R3 ;  /* 0x0003c00304005986 */ /* 0x000fe2000c101924 */
[C---:B------:R-:W-:Y:S02]  /*a760*/  ISETP.GT.AND P5, PT, R0.reuse, RZ, P1 ;  /* 0x000000ff0000720c */ /* 0x040fe40000fa4270 */
[C---:B------:R-:W-:Y:S01]  /*a770*/  ISETP.GT.AND P1, PT, R0.reuse, 0x8, P1 ;  /* 0x000000080000780c */ /* 0x040fe20000f24270 */
[----:B------:R-:W-:Y:S01]  /*a780*/  @P4 STG.E desc[UR36][R4.64+0x3c4], R145 ;  /* 0x0003c49104004986 */ /* 0x000fe2000c101924 */
[C---:B------:R-:W-:Y:S02]  /*a790*/  ISETP.GT.AND P4, PT, R0.reuse, RZ, P0 ;  /* 0x000000ff0000720c */ /* 0x040fe40000784270 */
[----:B------:R-:W-:Y:S01]  /*a7a0*/  ISETP.GT.AND P0, PT, R0, 0x8, P0 ;  /* 0x000000080000780c */ /* 0x000fe20000704270 */
[----:B------:R-:W-:Y:S04]  /*a7b0*/  @P3 STG.E desc[UR36][R6.64+0x3c0], R9 ;  /* 0x0003c00906003986 */ /* 0x000fe8000c101924 */
[----:B------:R-:W-:Y:S04]  /*a7c0*/  @P2 STG.E desc[UR36][R6.64+0x3c4], R147 ;  /* 0x0003c49306002986 */ /* 0x000fe8000c101924 */
[----:B------:R-:W-:Y:S04]  /*a7d0*/  @P5 STG.E desc[UR36][R4.64+0x3e0], R11 ;  /* 0x0003e00b04005986 */ /* 0x000fe8000c101924 */
[----:B------:R0:W-:Y:S02]  /*a7e0*/  @P4 STG.E desc[UR36][R4.64+0x3e4], R149 ;  /* 0x0003e49504004986 */ /* 0x0001e4000c101924 */
[----:B0-----:R-:W-:-:S02]  /*a7f0*/  @P1 IMAD.MOV.U32 R4, RZ, RZ, R6 ;  /* 0x000000ffff041224 */ /* 0x001fc400078e0006 */
[----:B------:R-:W-:-:S05]  /*a800*/  @P1 IMAD.MOV.U32 R5, RZ, RZ, R7 ;  /* 0x000000ffff051224 */ /* 0x000fca00078e0007 */
[----:B------:R0:W-:Y:S04]  /*a810*/  @P1 STG.E desc[UR36][R4.64+0x3e0], R13 ;  /* 0x0003e00d04001986 */ /* 0x0001e8000c101924 */
[----:B------:R0:W-:Y:S02]  /*a820*/  @P0 STG.E desc[UR36][R6.64+0x3e4], R151 ;  /* 0x0003e49706000986 */ /* 0x0001e4000c101924 */
.L_x_288:
[----:B------:R-:W-:Y:S05]  /*a830*/  BSYNC B0 ;  /* 0x0000000000007941 */ /* 0x000fea0003800000 */
.L_x_34:
[----:B------:R-:W-:Y:S01]  /*a840*/  ULDC UR4, c[0x0][0xc] ;  /* 0x0000030000047ab9 */ /* 0x000fe20000000800 */
[----:B------:R-:W-:Y:S01]  /*a850*/  ULDC UR5, c[0x0][0x10] ;  /* 0x0000040000057ab9 */ /* 0x000fe20000000800 */
[----:B0-----:R-:W0:Y:S01]  /*a860*/  LDC R3, c[0x0][0x14] ;  /* 0x00000500ff037b82 */ /* 0x001e220000000800 */
[----:B------:R-:W-:Y:S01]  /*a870*/  UIMAD.WIDE.U32 UR4, UR4, UR5, URZ ;  /* 0x00000005040472a5 */ /* 0x000fe2000f8e003f */
[----:B------:R-:W-:Y:S01]  /*a880*/  PRMT R0, RZ, 0x7610, R0 ;  /* 0x00007610ff007816 */ /* 0x000fe20000000000 */
[----:B------:R-:W-:Y:S02]  /*a890*/  IMAD.MOV.U32 R153, RZ, RZ, -0x1 ;  /* 0xffffffffff997424 */ /* 0x000fe400078e00ff */
[----:B------:R-:W-:Y:S02]  /*a8a0*/  IMAD.MOV.U32 R23, RZ, RZ, -0x1 ;  /* 0xffffffffff177424 */ /* 0x000fe400078e00ff */
[----:B0-----:R-:W-:-:S04]  /*a8b0*/  IMAD.WIDE.U32 R16, R3, UR4, R16 ;  /* 0x0000000403107c25 */ /* 0x001fc8000f8e0010 */
[----:B------:R-:W-:Y:S01]  /*a8c0*/  IMAD R3, R3, UR5, RZ ;  /* 0x0000000503037c24 */ /* 0x000fe2000f8e02ff */
[----:B------:R-:W-:Y:S02]  /*a8d0*/  ULDC.64 UR4, c[0x0][0x650] ;  /* 0x0001940000047ab9 */ /* 0x000fe40000000a00 */
[----:B------:R-:W-:Y:S01]  /*a8e0*/  ISETP.GE.U32.AND P0, PT, R16, UR4, PT ;  /* 0x0000000410007c0c */ /* 0x000fe2000bf06070 */
[----:B------:R-:W-:-:S05]  /*a8f0*/  IMAD.IADD R17, R17, 0x1, R3 ;  /* 0x0000000111117824 */ /* 0x000fca00078e0203 */
[----:B------:R-:W-:-:S13]  /*a900*/  ISETP.GE.U32.AND.EX P0, PT, R17, UR5, PT, P0 ;  /* 0x0000000511007c0c */ /* 0x000fda000bf06100 */
[----:B------:R-:W-:Y:S05]  /*a910*/  @P0 BRA `(.L_x_289) ;  /* 0x0000000400640947 */ /* 0x000fea0003800000 */
[----:B------:R-:W0:Y:S01]  /*a920*/  S2R R12, SR_CTAID.X ;  /* 0x00000000000c7919 */ /* 0x000e220000002500 */
[----:B---3--:R-:W3:Y:S01]  /*a930*/  LDC.64 R10, c[0x0][0x628] ;  /* 0x00018a00ff0a7b82 */ /* 0x008ee20000000a00 */
[----:B------:R-:W-:Y:S01]  /*a940*/  ULDC UR4, c[0x0][0x150] ;  /* 0x0000540000047ab9 */ /* 0x000fe20000000800 */
[----:B-12-4-:R-:W-:Y:S01]  /*a950*/  IMAD.MOV.U32 R8, RZ, RZ, R16 ;  /* 0x000000ffff087224 */ /* 0x016fe200078e0010 */
[----:B-----5:R-:W1:Y:S01]  /*a960*/  S2R R24, SR_CTAID.Y ;  /* 0x0000000000187919 */ /* 0x020e620000002600 */
[----:B------:R-:W-:-:S04]  /*a970*/  IMAD.MOV.U32 R9, RZ, RZ, R17 ;  /* 0x000000ffff097224 */ /* 0x000fc800078e0011 */
[----:B------:R-:W2:Y:S08]  /*a980*/  LDC R21, c[0x0][0x144] ;  /* 0x00005100ff157b82 */ /* 0x000eb00000000800 */
[----:B------:R-:W4:Y:S08]  /*a990*/  LDC R0, c[0x0][0x630] ;  /* 0x00018c00ff007b82 */ /* 0x000f300000000800 */
[----:B------:R-:W1:Y:S01]  /*a9a0*/  LDC.64 R14, c[0x0][0x620] ;  /* 0x00018800ff0e7b82 */ /* 0x000e620000000a00 */
[----:B---3--:R-:W-:-:S04]  /*a9b0*/  ISETP.NE.U32.AND P0, PT, R10, RZ, PT ;  /* 0x000000ff0a00720c */ /* 0x008fc80003f05070 */
[----:B------:R-:W-:Y:S02]  /*a9c0*/  ISETP.NE.AND.EX P0, PT, R11, RZ, PT, P0 ;  /* 0x000000ff0b00720c */ /* 0x000fe40003f05300 */
[----:B0-----:R-:W-:-:S05]  /*a9d0*/  I2FP.F32.U32 R3, R12 ;  /* 0x0000000c00037245 */ /* 0x001fca0000201000 */
[----:B------:R-:W-:-:S04]  /*a9e0*/  FMUL R3, R3, UR4 ;  /* 0x0000000403037c20 */ /* 0x000fc80008400000 */
[----:B------:R0:W3:Y:S02]  /*a9f0*/  F2I.U32.TRUNC.NTZ R20, R3 ;  /* 0x0000000300147305 */ /* 0x0000e4000020f000 */
[----:B--2-4-:R-:W-:Y:S05]  /*aa00*/  @!P0 BRA `(.L_x_290) ;  /* 0x0000000000288947 */ /* 0x014fea0003800000 */
[----:B0-----:R-:W0:Y:S02]  /*aa10*/  LDC R3, c[0x0][0x634] ;  /* 0x00018d00ff037b82 */ /* 0x001e240000000800 */
        /* <DEDUP_REMOVED lines=9> */
.L_x_290:
[----:B------:R-:W2:Y:S01]  /*aab0*/  LDC.64 R28, c[0x0][0x640] ;  /* 0x00019000ff1c7b82 */ /* 0x000ea20000000a00 */
[-CC-:B------:R-:W-:Y:S01]  /*aac0*/  SHF.R.U64 R23, R8, R0.reuse, R9.reuse ;  /* 0x0000000008177219 */ /* 0x180fe20000001209 */
[----:B---3--:R-:W-:Y:S01]  /*aad0*/  IMAD.MOV R20, RZ, RZ, -R20 ;  /* 0x000000ffff147224 */ /* 0x008fe200078e0a14 */
[----:B------:R-:W-:Y:S01]  /*aae0*/  SHF.R.U32.HI R0, RZ, R0, R9 ;  /* 0x00000000ff007219 */ /* 0x000fe20000011609 */
[----:B------:R-:W-:Y:S01]  /*aaf0*/  ULDC UR4, c[0x0][0x154] ;  /* 0x0000550000047ab9 */ /* 0x000fe20000000800 */
[----:B0-----:R-:W-:Y:S01]  /*ab00*/  IADD3 R3, P0, RZ, -R23, RZ ;  /* 0x80000017ff037210 */ /* 0x001fe20007f1e0ff */
[----:B------:R-:W-:Y:S02]  /*ab10*/  IMAD R21, R21, R20, R12 ;  /* 0x0000001415157224 */ /* 0x000fe400078e020c */
[----:B------:R-:W0:Y:S01]  /*ab20*/  LDC R6, c[0x0][0x618] ;  /* 0x00018600ff067b82 */ /* 0x000e220000000800 */
[----:B------:R-:W-:Y:S02]  /*ab30*/  IMAD.MOV.U32 R7, RZ, RZ, 0x1 ;  /* 0x00000001ff077424 */ /* 0x000fe400078e00ff */
[----:B------:R-:W-:-:S04]  /*ab40*/  IMAD.X R5, RZ, RZ, ~R0, P0 ;  /* 0x000000ffff057224 */ /* 0x000fc800000e0e00 */
[-C--:B-1----:R-:W-:Y:S01]  /*ab50*/  IMAD R0, R5, R14.reuse, RZ ;  /* 0x0000000e05007224 */ /* 0x082fe200078e02ff */
[----:B------:R-:W1:Y:S01]  /*ab60*/  LDC R8, c[0x0][0x608] ;  /* 0x00018200ff087b82 */ /* 0x000e620000000800 */
[----:B------:R-:W-:-:S04]  /*ab70*/  IMAD.WIDE.U32 R4, R3, R14, R16 ;  /* 0x0000000e03047225 */ /* 0x000fc800078e0010 */
[----:B------:R-:W-:Y:S01]  /*ab80*/  IMAD R3, R3, R15, R0 ;  /* 0x0000000f03037224 */ /* 0x000fe200078e0200 */
[----:B------:R-:W-:Y:S02]  /*ab90*/  I2FP.F32.U32 R0, R24 ;  /* 0x0000001800007245 */ /* 0x000fe40000201000 */
[----:B------:R-:W3:Y:S01]  /*aba0*/  LDC R26, c[0x0][0x658] ;  /* 0x00019600ff1a7b82 */ /* 0x000ee20000000800 */
[----:B------:R-:W-:Y:S01]  /*abb0*/  IMAD.IADD R3, R5, 0x1, R3 ;  /* 0x0000000105037824 */ /* 0x000fe200078e0203 */
[----:B--2---:R-:W-:Y:S01]  /*abc0*/  ISETP.NE.U32.AND P0, PT, R28, RZ, PT ;  /* 0x000000ff1c00720c */ /* 0x004fe20003f05070 */
[----:B------:R-:W-:Y:S01]  /*abd0*/  FMUL R0, R0, UR4 ;  /* 0x0000000400007c20 */ /* 0x000fe20008400000 */
[----:B------:R-:W-:Y:S02]  /*abe0*/  IMAD.MOV.U32 R5, RZ, RZ, -0x1 ;  /* 0xffffffffff057424 */ /* 0x000fe400078e00ff */
[----:B------:R-:W-:Y:S01]  /*abf0*/  ISETP.NE.AND.EX P0, PT, R29, RZ, PT, P0 ;  /* 0x000000ff1d00720c */ /* 0x000fe20003f05300 */
[----:B------:R2:W4:Y:S01]  /*ac00*/  F2I.U32.TRUNC.NTZ R13, R0 ;  /* 0x00000000000d7305 */ /* 0x000522000020f000 */
[----:B------:R-:W2:Y:S01]  /*ac10*/  LDC R15, c[0x0][0x148] ;  /* 0x00005200ff0f7b82 */ /* 0x000ea20000000800 */
[----:B0-----:R-:W-:-:S02]  /*ac20*/  SHF.R.U64 R12, R4, R6, R3 ;  /* 0x00000006040c7219 */ /* 0x001fc40000001203 */
[----:B------:R-:W-:-:S05]  /*ac30*/  SHF.R.U32.HI R3, RZ, R6, R3 ;  /* 0x00000006ff037219 */ /* 0x000fca0000011603 */
[----:B------:R-:W0:Y:S01]  /*ac40*/  LDC R20, c[0x0][0x600] ;  /* 0x00018000ff147b82 */ /* 0x000e220000000800 */
[-CC-:B-1----:R-:W-:Y:S02]  /*ac50*/  SHF.R.U64 R10, R12, R8.reuse, R3.reuse ;  /* 0x000000080c0a7219 */ /* 0x182fe40000001203 */
[----:B------:R-:W-:-:S05]  /*ac60*/  SHF.R.U32.HI R3, RZ, R8, R3 ;  /* 0x00000008ff037219 */ /* 0x000fca0000011603 */
[----:B------:R-:W1:Y:S01]  /*ac70*/  LDC R27, c[0x0][0x648] ;  /* 0x00019200ff1b7b82 */ /* 0x000e620000000800 */
[-C--:B---3--:R-:W-:Y:S02]  /*ac80*/  SHF.L.U32 R4, R5, R26.reuse, RZ ;  /* 0x0000001a05047219 */ /* 0x088fe400000006ff */
[--C-:B------:R-:W-:Y:S02]  /*ac90*/  SHF.R.U64 R14, R10, R26, R3.reuse ;  /* 0x0000001a0a0e7219 */ /* 0x100fe40000001203 */
[----:B------:R-:W-:Y:S02]  /*aca0*/  LOP3.LUT R25, RZ, R4, RZ, 0x33, !PT ;  /* 0x00000004ff197212 */ /* 0x000fe400078e33ff */
[-C--:B------:R-:W-:Y:S01]  /*acb0*/  SHF.R.U32.HI R5, RZ, R26.reuse, R3 ;  /* 0x0000001aff057219 */ /* 0x080fe20000011603 */
[----:B------:R-:W3:Y:S01]  /*acc0*/  LDC R30, c[0x0][0x638] ;  /* 0x00018e00ff1e7b82 */ /* 0x000ee20000000800 */
[----:B------:R-:W-:Y:S01]  /*acd0*/  SHF.L.U32 R154, R7, R26, RZ ;  /* 0x0000001a079a7219 */ /* 0x000fe200000006ff */
[----:B------:R-:W-:-:S06]  /*ace0*/  IMAD.MOV.U32 R4, RZ, RZ, R14 ;  /* 0x000000ffff047224 */ /* 0x000fcc00078e000e */
[----:B------:R-:W0:Y:S01]  /*acf0*/  LDC R31, c[0x0][0x610] ;  /* 0x00018400ff1f7b82 */ /* 0x000e220000000800 */
[----:B----4-:R-:W-:Y:S05]  /*ad00*/  @!P0 BRA `(.L_x_291) ;  /* 0x0000000000288947 */ /* 0x010fea0003800000 */
        /* <DEDUP_REMOVED lines=10> */
.L_x_291:
[----:B------:R-:W-:Y:S01]  /*adb0*/  ISETP.NE.AND P0, PT, R2, 0x1, PT ;  /* 0x000000010200780c */ /* 0x000fe20003f05270 */
[----:B0-----:R-:W-:Y:S01]  /*adc0*/  VIADD R7, R20, 0xffffffff ;  /* 0xffffffff14077836 */ /* 0x001fe20000000000 */
[----:B-12---:R-:W-:Y:S01]  /*add0*/  SHF.R.U64 R0, R4, R27, R5 ;  /* 0x0000001b04007219 */ /* 0x006fe20000001205 */
[----:B------:R-:W-:Y:S01]  /*ade0*/  IMAD.MOV R13, RZ, RZ, -R13 ;  /* 0x000000ffff0d7224 */ /* 0x000fe200078e0a0d */
[----:B------:R-:W-:Y:S01]  /*adf0*/  LOP3.LUT R5, R10, R25, RZ, 0xc0, !PT ;  /* 0x000000190a057212 */ /* 0x000fe200078ec0ff */
[----:B------:R-:W-:Y:S02]  /*ae00*/  IMAD.MOV.U32 R4, RZ, RZ, 0x1 ;  /* 0x00000001ff047424 */ /* 0x000fe400078e00ff */
[----:B------:R-:W-:Y:S02]  /*ae10*/  IMAD.MOV R3, RZ, RZ, -R0 ;  /* 0x000000ffff037224 */ /* 0x000fe400078e0a00 */
[----:B------:R-:W-:Y:S01]  /*ae20*/  IMAD R154, R154, R0, R5 ;  /* 0x000000009a9a7224 */ /* 0x000fe200078e0205 */
[----:B------:R-:W-:Y:S01]  /*ae30*/  LOP3.LUT R5, R12, R7, RZ, 0xc0, !PT ;  /* 0x000000070c057212 */ /* 0x000fe200078ec0ff */
[----:B---3--:R-:W-:-:S02]  /*ae40*/  IMAD R0, R3, R30, R14 ;  /* 0x0000001e03007224 */ /* 0x008fc400078e020e */
[----:B------:R-:W-:Y:S02]  /*ae50*/  @P0 IMAD R21, R15, R13, R24 ;  /* 0x0000000d0f150224 */ /* 0x000fe400078e0218 */
[----:B------:R-:W-:Y:S01]  /*ae60*/  IMAD R3, R0, R20, R5 ;  /* 0x0000001400037224 */ /* 0x000fe200078e0205 */
[----:B------:R-:W-:Y:S01]  /*ae70*/  PRMT R0, R4, 0x7610, R0 ;  /* 0x0000761004007816 */ /* 0x000fe20000000000 */
[----:B------:R-:W-:-:S05]  /*ae80*/  IMAD R154, R154, R31, R21 ;  /* 0x0000001f9a9a7224 */ /* 0x000fca00078e0215 */
[----:B------:R-:W-:Y:S02]  /*ae90*/  SEL R153, R3, R154, !P0 ;  /* 0x0000009a03997207 */ /* 0x000fe40004000000 */
[----:B------:R-:W-:-:S07]  /*aea0*/  SEL R154, R154, R3, !P0 ;  /* 0x000000039a9a7207 */ /* 0x000fce0004000000 */
.L_x_289:
[----:B------:R-:W-:-:S13]  /*aeb0*/  LOP3.LUT P0, RZ, R0, 0xff, RZ, 0xc0, !PT ;  /* 0x000000ff00ff7812 */ /* 0x000fda000780c0ff */
[----:B------:R-:W-:Y:S05]  /*aec0*/  @P0 BRA `(.L_x_292) ;  /* 0xffffff6000d40947 */ /* 0x000fea000383ffff */
[----:B------:R-:W-:Y:S05]  /*aed0*/  EXIT ;  /* 0x000000000000794d */ /* 0x000fea0003800000 */
.L_x_7:
[----:B0-----:R-:W-:Y:S01]  /*aee0*/  ULDC.64 UR4, c[0x0][0x650] ;  /* 0x0001940000047ab9 */ /* 0x001fe20000000a00 */
        /* <DEDUP_REMOVED lines=25> */
.L_x_294:
[----:B------:R-:W0:Y:S01]  /*b080*/  LDC.64 R28, c[0x0][0x640] ;  /* 0x00019000ff1c7b82 */ /* 0x000e220000000a00 */
[-CC-:B------:R-:W-:Y:S01]  /*b090*/  SHF.R.U64 R22, R12, R6.reuse, R13.reuse ;  /* 0x000000060c167219 */ /* 0x180fe2000000120d */
[----:B------:R-:W-:Y:S01]  /*b0a0*/  IMAD.MOV.U32 R30, RZ, RZ, 0x1 ;  /* 0x00000001ff1e7424 */ /* 0x000fe200078e00ff */
[----:B------:R-:W-:Y:S02]  /*b0b0*/  SHF.R.U32.HI R6, RZ, R6, R13 ;  /* 0x00000006ff067219 */ /* 0x000fe4000001160d */
        /* <DEDUP_REMOVED lines=8> */
[----:B------:R-:W-:Y:S01]  /*b140*/  IMAD.IADD R9, R9, 0x1, R11 ;  /* 0x0000000109097824 */ /* 0x000fe200078e020b */
[----:B0-----:R-:W-:-:S04]  /*b150*/  ISETP.NE.U32.AND P0, PT, R28, RZ, PT ;  /* 0x000000ff1c00720c */ /* 0x001fc80003f05070 */
[----:B------:R-:W-:Y:S02]  /*b160*/  ISETP.NE.AND.EX P0, PT, R29, RZ, PT, P0 ;  /* 0x000000ff1d00720c */ /* 0x000fe40003f05300 */
[----:B------:R-:W0:Y:S01]  /*b170*/  LDC R20, c[0x0][0x600] ;  /* 0x00018000ff147b82 */ /* 0x000e220000000800 */
[-CC-:B-1----:R-:W-:Y:S01]  /*b180*/  SHF.R.U64 R14, R8, R10.reuse, R9.reuse ;  /* 0x0000000a080e7219 */ /* 0x182fe20000001209 */
[----:B------:R-:W-:Y:S01]  /*b190*/  IMAD.MOV.U32 R8, RZ, RZ, -0x1 ;  /* 0xffffffffff087424 */ /* 0x000fe200078e00ff */
[----:B------:R-:W-:-:S05]  /*b1a0*/  SHF.R.U32.HI R9, RZ, R10, R9 ;  /* 0x0000000aff097219 */ /* 0x000fca0000011609 */
[----:B------:R-:W1:Y:S01]  /*b1b0*/  LDC R26, c[0x0][0x648] ;  /* 0x00019200ff1a7b82 */ /* 0x000e620000000800 */
[-CC-:B--2---:R-:W-:Y:S02]  /*b1c0*/  SHF.R.U64 R21, R14, R12.reuse, R9.reuse ;  /* 0x0000000c0e157219 */ /* 0x184fe40000001209 */
[----:B------:R-:W-:-:S05]  /*b1d0*/  SHF.R.U32.HI R6, RZ, R12, R9 ;  /* 0x0000000cff067219 */ /* 0x000fca0000011609 */
[----:B------:R-:W2:Y:S01]  /*b1e0*/  LDC R27, c[0x0][0x638] ;  /* 0x00018e00ff1b7b82 */ /* 0x000ea20000000800 */
[-C--:B---3--:R-:W-:Y:S02]  /*b1f0*/  SHF.L.U32 R8, R8, R25.reuse, RZ ;  /* 0x0000001908087219 */ /* 0x088fe400000006ff */
[-CC-:B------:R-:W-:Y:S02]  /*b200*/  SHF.R.U64 R23, R21, R25.reuse, R6.reuse ;  /* 0x0000001915177219 */ /* 0x180fe40000001206 */
[----:B------:R-:W-:Y:S02]  /*b210*/  LOP3.LUT R32, RZ, R8, RZ, 0x33, !PT ;  /* 0x00000008ff207212 */ /* 0x000fe400078e33ff */
[----:B------:R-:W-:Y:S01]  /*b220*/  SHF.R.U32.HI R9, RZ, R25, R6 ;  /* 0x00000019ff097219 */ /* 0x000fe20000011606 */
[----:B------:R-:W3:Y:S01]  /*b230*/  LDC R31, c[0x0][0x610] ;  /* 0x00018400ff1f7b82 */ /* 0x000ee20000000800 */
[----:B------:R-:W-:Y:S01]  /*b240*/  IMAD.MOV.U32 R8, RZ, RZ, R23 ;  /* 0x000000ffff087224 */ /* 0x000fe200078e0017 */
[----:B------:R-:W-:Y:S06]  /*b250*/  @!P0 BRA `(.L_x_295) ;  /* 0x0000000000288947 */ /* 0x000fec0003800000 */
        /* <DEDUP_REMOVED lines=10> */
.L_x_295:
[----:B------:R-:W-:Y:S02]  /*b300*/  ISETP.NE.AND P0, PT, R2, 0x1, PT ;  /* 0x000000010200780c */ /* 0x000fe40003f05270 */
[----:B-1----:R-:W-:Y:S01]  /*b310*/  SHF.R.U64 R6, R8, R26, R9 ;  /* 0x0000001a08067219 */ /* 0x002fe20000001209 */
[----:B0-----:R-:W-:Y:S01]  /*b320*/  VIADD R9, R20, 0xffffffff ;  /* 0xffffffff14097836 */ /* 0x001fe20000000000 */
[----:B------:R-:W-:Y:S02]  /*b330*/  SHF.L.U32 R30, R30, R25, RZ ;  /* 0x000000191e1e7219 */ /* 0x000fe400000006ff */
[----:B------:R-:W-:Y:S01]  /*b340*/  LOP3.LUT R5, R21, R32, RZ, 0xc0, !PT ;  /* 0x0000002015057212 */ /* 0x000fe200078ec0ff */
[----:B------:R-:W-:-:S04]  /*b350*/  IMAD.MOV R8, RZ, RZ, -R6 ;  /* 0x000000ffff087224 */ /* 0x000fc800078e0a06 */
[----:B------:R-:W-:Y:S01]  /*b360*/  IMAD R6, R30, R6, R5 ;  /* 0x000000061e067224 */ /* 0x000fe200078e0205 */
[----:B------:R-:W-:Y:S01]  /*b370*/  LOP3.LUT R5, R14, R9, RZ, 0xc0, !PT ;  /* 0x000000090e057212 */ /* 0x000fe200078ec0ff */
[----:B------:R-:W-:Y:S02]  /*b380*/  @P0 IMAD R3, R7, R24, R4 ;  /* 0x0000001807030224 */ /* 0x000fe400078e0204 */
[----:B--2---:R-:W-:Y:S02]  /*b390*/  IMAD R4, R8, R27, R23 ;  /* 0x0000001b08047224 */ /* 0x004fe400078e0217 */
[----:B---3--:R-:W-:Y:S02]  /*b3a0*/  IMAD R3, R6, R31, R3 ;  /* 0x0000001f06037224 */ /* 0x008fe400078e0203 */
[----:B------:R-:W-:Y:S02]  /*b3b0*/  IMAD R4, R4, R20, R5 ;  /* 0x0000001404047224 */ /* 0x000fe400078e0205 */
[----:B------:R-:W-:-:S02]  /*b3c0*/  IMAD.MOV.U32 R8, RZ, RZ, 0x1 ;  /* 0x00000001ff087424 */ /* 0x000fc400078e00ff */
[----:B------:R-:W-:Y:S01]  /*b3d0*/  IMAD.MOV.U32 R6, RZ, RZ, R22 ;  /* 0x000000ffff067224 */ /* 0x000fe200078e0016 */
[----:B------:R-:W-:Y:S02]  /*b3e0*/  SEL R20, R4, R3, !P0 ;  /* 0x0000000304147207 */ /* 0x000fe40004000000 */
[----:B------:R-:W-:-:S07]  /*b3f0*/  SEL R21, R3, R4, !P0 ;  /* 0x0000000403157207 */ /* 0x000fce0004000000 */
.L_x_293:
[----:B------:R-:W-:-:S08]  /*b400*/  NOP ;  /* 0x0000000000007918 */ /* 0x000fd00000000000 */
[----:B------:R-:W0:-:S00]  /*b410*/  USETMAXREG.DEALLOC.CTAPOOL 0x28 ;  /* 0x00000028000079c8 */ /* 0x000e0000080e0500 */
[----:B0-----:R-:W-:-:S13]  /*b420*/  ISETP.NE.AND P0, PT, R0, RZ, PT ;  /* 0x000000ff0000720c */ /* 0x001fda0003f05270 */
[----:B------:R-:W-:Y:S05]  /*b430*/  @P0 EXIT ;  /* 0x000000000000094d */ /* 0x000fea0003800000 */
[----:B------:R-:W-:Y:S01]  /*b440*/  LOP3.LUT P0, RZ, R8, 0xff, RZ, 0xc0, !PT ;  /* 0x000000ff08ff7812 */ /* 0x000fe2000780c0ff */
[----:B------:R-:W-:Y:S02]  /*b450*/  IMAD.MOV.U32 R0, RZ, RZ, 0x1 ;  /* 0x00000001ff007424 */ /* 0x000fe400078e00ff */
[----:B------:R-:W-:-:S10]  /*b460*/  IMAD.MOV.U32 R3, RZ, RZ, RZ ;  /* 0x000000ffff037224 */ /* 0x000fd400078e00ff */
[----:B------:R-:W-:Y:S05]  /*b470*/  @!P0 BRA `(.L_x_296) ;  /* 0x0000000c00cc8947 */ /* 0x000fea0003800000 */
[----:B------:R-:W0:Y:S01]  /*b480*/  LDC R0, c[0x0][0x28c] ;  /* 0x0000a300ff007b82 */ /* 0x000e220000000800 */
[----:B------:R-:W1:Y:S01]  /*b490*/  S2R R12, SR_CgaCtaId ;  /* 0x00000000000c7919 */ /* 0x000e620000008800 */
[----:B------:R-:W-:Y:S01]  /*b4a0*/  ULDC UR21, c[0x0][0x658] ;  /* 0x0001960000157ab9 */ /* 0x000fe20000000800 */
[----:B------:R-:W-:Y:S01]  /*b4b0*/  UMOV UR5, 0xffffffff ;  /* 0xffffffff00057882 */ /* 0x000fe20000000000 */
[----:B------:R-:W-:Y:S01]  /*b4c0*/  ULDC UR4, c[0x0][0xc] ;  /* 0x0000030000047ab9 */ /* 0x000fe20000000800 */
[----:B------:R-:W-:Y:S01]  /*b4d0*/  USHF.L.U32 UR29, UR5, UR21, URZ ;  /* 0x00000015051d7299 */ /* 0x000fe2000800063f */
[----:B------:R-:W-:Y:S01]  /*b4e0*/  BSSY B0, `(.L_x_296) ;  /* 0x00000ec000007945 */ /* 0x000fe20003800000 */
[----:B------:R-:W-:Y:S01]  /*b4f0*/  UMOV UR6, 0x1 ;  /* 0x0000000100067882 */ /* 0x000fe20000000000 */
[----:B------:R-:W-:Y:S01]  /*b500*/  ULDC UR5, c[0x0][0x10] ;  /* 0x0000040000057ab9 */ /* 0x000fe20000000800 */
[----:B------:R-:W-:Y:S01]  /*b510*/  USHF.L.U32 UR21, UR6, UR21, URZ ;  /* 0x0000001506157299 */ /* 0x000fe2000800063f */
[----:B------:R-:W-:Y:S01]  /*b520*/  IMAD.MOV.U32 R9, RZ, RZ, 0x1 ;  /* 0x00000001ff097424 */ /* 0x000fe200078e00ff */
[----:B------:R-:W-:Y:S01]  /*b530*/  UIMAD.WIDE.U32 UR4, UR4, UR5, URZ ;  /* 0x00000005040472a5 */ /* 0x000fe2000f8e003f */
[----:B------:R-:W-:Y:S01]  /*b540*/  LOP3.LUT R8, R19, 0x2, RZ, 0xfc, !PT ;  /* 0x0000000213087812 */ /* 0x000fe200078efcff */
[----:B------:R-:W-:Y:S01]  /*b550*/  ULDC UR6, c[0x0][0x14] ;  /* 0x0000050000067ab9 */ /* 0x000fe20000000800 */
[----:B------:R-:W-:Y:S01]  /*b560*/  ULDC UR13, c[0x0][0x600] ;  /* 0x00018000000d7ab9 */ /* 0x000fe20000000800 */
[----:B------:R-:W-:-:S02]  /*b570*/  UIMAD.WIDE.U32 UR22, UR4, UR6, URZ ;  /* 0x00000006041672a5 */ /* 0x000fc4000f8e003f */
[----:B------:R-:W-:Y:S02]  /*b580*/  UIMAD UR37, UR5, UR6, URZ ;  /* 0x00000006052572a4 */ /* 0x000fe4000f8e023f */
[----:B------:R-:W-:Y:S02]  /*b590*/  UIADD3 UR13, UR13, -0x1, URZ ;  /* 0xffffffff0d0d7890 */ /* 0x000fe4000fffe03f */
[----:B------:R-:W-:Y:S02]  /*b5a0*/  ULOP3.LUT UR29, URZ, UR29, URZ, 0x33, !UPT ;  /* 0x0000001d3f1d7292 */ /* 0x000fe4000f8e333f */
[----:B------:R-:W-:Y:S01]  /*b5b0*/  UIADD3 UR37, UR23, UR37, URZ ;  /* 0x0000002517257290 */ /* 0x000fe2000fffe03f */
[----:B0-----:R-:W-:Y:S01]  /*b5c0*/  VIADD R0, R0, 0x7f ;  /* 0x0000007f00007836 */ /* 0x001fe20000000000 */
[----:B------:R-:W-:-:S04]  /*b5d0*/  ULDC.64 UR30, c[0x0][0x198] ;  /* 0x00006600001e7ab9 */ /* 0x000fc80000000a00 */
[----:B------:R-:W-:-:S04]  /*b5e0*/  SHF.R.S32.HI R3, RZ, 0x1f, R0 ;  /* 0x0000001fff037819 */ /* 0x000fc80000011400 */
[----:B------:R-:W-:Y:S01]  /*b5f0*/  LEA.HI R10, R3, R0, RZ, 0x7 ;  /* 0x00000000030a7211 */ /* 0x000fe200078f38ff */
[C---:B-1----:R-:W-:Y:S02]  /*b600*/  IMAD.SHL.U32 R11, R12.reuse, 0x80, RZ ;  /* 0x000000800c0b7824 */ /* 0x042fe400078e00ff */
[----:B------:R-:W-:Y:S01]  /*b610*/  IMAD.SHL.U32 R12, R12, 0x1000, RZ ;  /* 0x000010000c0c7824 */ /* 0x000fe200078e00ff */
[----:B------:R-:W-:Y:S01]  /*b620*/  SHF.R.S32.HI R10, RZ, 0x7, R10 ;  /* 0x00000007ff0a7819 */ /* 0x000fe2000001140a */
[----:B------:R-:W-:Y:S01]  /*b630*/  IMAD.MOV.U32 R0, RZ, RZ, 0x1 ;  /* 0x00000001ff007424 */ /* 0x000fe200078e00ff */
[----:B------:R-:W-:Y:S01]  /*b640*/  LOP3.LUT R11, R11, 0x80, RZ, 0xc0, !PT ;  /* 0x000000800b0b7812 */ /* 0x000fe200078ec0ff */
[----:B------:R-:W-:Y:S01]  /*b650*/  IMAD.MOV.U32 R3, RZ, RZ, RZ ;  /* 0x000000ffff037224 */ /* 0x000fe200078e00ff */
[----:B------:R-:W-:Y:S01]  /*b660*/  LOP3.LUT R12, R12, 0x1000, RZ, 0xc0, !PT ;  /* 0x000010000c0c7812 */ /* 0x000fe200078ec0ff */
[----:B------:R-:W-:-:S07]  /*b670*/  VIADD R13, R10, 0x1 ;  /* 0x000000010a0d7836 */ /* 0x000fce0000000000 */
.L_x_307:
[----:B------:R-:W-:-:S03]  /*b680*/  UMOV UR4, 0xffffffff ;  /* 0xffffffff00047882 */ /* 0x000fc60000000000 */
[----:B------:R-:W-:Y:S05]  /*b690*/  BRA.DIV UR4, `(.L_x_297) ;  /* 0x0000001204507947 */ /* 0x000fea000b800000 */
[----:B------:R-:W-:-:S13]  /*b6a0*/  ELECT P6, URZ, PT ;  /* 0x00000000003f782f */ /* 0x000fda00038c0000 */
.L_x_319:
[----:B------:R-:W0:Y:S01]  /*b6b0*/  LDC R4, c[0x0][0x28c] ;  /* 0x0000a300ff047b82 */ /* 0x000e220000000800 */
[----:B------:R-:W-:Y:S01]  /*b6c0*/  BSSY B1, `(.L_x_298) ;  /* 0x000005a000017945 */ /* 0x000fe20003800000 */
[----:B0-----:R-:W-:-:S13]  /*b6d0*/  ISETP.LT.OR P6, PT, R4, 0x1, !P6 ;  /* 0x000000010400780c */ /* 0x001fda00077c1670 */
[----:B------:R-:W-:Y:S05]  /*b6e0*/  @P6 BRA `(.L_x_299) ;  /* 0x00000004005c6947 */ /* 0x000fea0003800000 */
[----:B------:R-:W-:Y:S02]  /*b6f0*/  IMAD.SHL.U32 R21, R21, 0x80, RZ ;  /* 0x0000008015157824 */ /* 0x000fe400078e00ff */
[----:B------:R-:W-:Y:S02]  /*b700*/  IMAD R20, R20, 0x100, R11 ;  /* 0x0000010014147824 */ /* 0x000fe400078e020b */
[----:B------:R-:W-:Y:S02]  /*b710*/  IMAD.MOV.U32 R24, RZ, RZ, RZ ;  /* 0x000000ffff187224 */ /* 0x000fe400078e00ff */
[----:B------:R-:W-:Y:S02]  /*b720*/  IMAD.MOV.U32 R4, RZ, RZ, R13 ;  /* 0x000000ffff047224 */ /* 0x000fe400078e000d */
[----:B------:R-:W-:Y:S02]  /*b730*/  IMAD.MOV.U32 R5, RZ, RZ, R0 ;  /* 0x000000ffff057224 */ /* 0x000fe400078e0000 */
[----:B------:R-:W-:-:S07]  /*b740*/  IMAD.MOV.U32 R7, RZ, RZ, R3 ;  /* 0x000000ffff077224 */ /* 0x000fce00078e0003 */
.L_x_302:
[----:B------:R-:W0:Y:S01]  /*b750*/  S2R R15, SR_CgaCtaId ;  /* 0x00000000000f7919 */ /* 0x000e220000008800 */
[----:B------:R-:W-:Y:S02]  /*b760*/  MOV R14, 0x400 ;  /* 0x00000400000e7802 */ /* 0x000fe40000000f00 */
[----:B------:R-:W-:Y:S02]  /*b770*/  LOP3.LUT P1, RZ, R18, 0x7f, RZ, 0xc0, !PT ;  /* 0x0000007f12ff7812 */ /* 0x000fe4000782c0ff */
[----:B0-----:R-:W-:Y:S02]  /*b780*/  LEA R22, R15, R14, 0x18 ;  /* 0x0000000e0f167211 */ /* 0x001fe400078ec0ff */
[----:B------:R-:W-:-:S09]  /*b790*/  SHF.L.U32 R14, R5, 0x1f, RZ ;  /* 0x0000001f050e7819 */ /* 0x000fd200000006ff */
[----:B------:R-:W0:Y:S01]  /*b7a0*/  @!P1 LDC R15, c[0x0][0x500] ;  /* 0x00014000ff0f9b82 */ /* 0x000e220000000800 */
[----:B------:R-:W-:-:S04]  /*b7b0*/  IMAD R23, R7, 0x8, R22 ;  /* 0x0000000807177824 */ /* 0x000fc800078e0216 */
[----:B------:R-:W1:Y:S02]  /*b7c0*/  SYNCS.PHASECHK.TRANS64.TRYWAIT P0, [R23+URZ+0x28], R14 ;  /* 0x0000280e170075a7 */ /* 0x000e64000800017f */
[----:B-1----:R-:W-:Y:S05]  /*b7d0*/  @!P0 BRA `(.L_x_300) ;  /* 0x0000001000208947 */ /* 0x002fea0003800000 */
.L_x_320:
[----:B-1----:R-:W-:Y:S01]  /*b7e0*/  PRMT R14, R8, 0x9910, RZ ;  /* 0x00009910080e7816 */ /* 0x002fe200000000ff */
[----:B0-----:R0:W-:Y:S03]  /*b7f0*/  @!P1 SYNCS.ARRIVE.TRANS64 RZ, [R23+URZ], R15 ;  /* 0x0000000f17ff99a7 */ /* 0x0011e6000800003f */
[----:B------:R-:W-:-:S13]  /*b800*/  ISETP.NE.AND P0, PT, R14, 0x2, PT ;  /* 0x000000020e00780c */ /* 0x000fda0003f05270 */
[----:B0-----:R-:W-:Y:S05]  /*b810*/  @P0 BRA `(.L_x_301) ;  /* 0x0000000000040947 */ /* 0x001fea0003800000 */
[----:B------:R-:W-:Y:S01]  /*b820*/  BPT.TRAP 0x1 ;  /* 0x000000040000795c */ /* 0x000fe20000300000 */
.L_x_301:
[----:B------:R-:W-:Y:S01]  /*b830*/  IMAD R14, R7, 0x10000, R22 ;  /* 0x00010000070e7824 */ /* 0x000fe200078e0216 */
[----:B------:R-:W-:Y:S01]  /*b840*/  R2UR UR10, R24 ;  /* 0x00000000180a72ca */ /* 0x000fe200000e0000 */
[----:B------:R-:W-:Y:S01]  /*b850*/  UIADD3 UR14, UP0, UR30, 0xf0, URZ ;  /* 0x000000f01e0e7890 */ /* 0x000fe2000ff1e03f */
[----:B------:R-:W-:Y:S01]  /*b860*/  R2UR UR9, R23 ;  /* 0x00000000170972ca */ /* 0x000fe200000e0000 */
[----:B------:R-:W-:Y:S01]  /*b870*/  VIADD R4, R4, 0xffffffff ;  /* 0xffffffff04047836 */ /* 0x000fe20000000000 */
[----:B------:R-:W-:Y:S01]  /*b880*/  R2UR UR40, R14 ;  /* 0x000000000e2872ca */ /* 0x000fe200000e0000 */
[----:B------:R-:W-:Y:S01]  /*b890*/  IMAD R14, R7, 0x8000, R12 ;  /* 0x00008000070e7824 */ /* 0x000fe200078e020c */
[----:B------:R-:W-:Y:S01]  /*b8a0*/  R2UR UR11, R21 ;  /* 0x00000000150b72ca */ /* 0x000fe200000e0000 */
[----:B------:R-:W-:Y:S01]  /*b8b0*/  UIADD3.X UR15, URZ, UR31, URZ, UP0, !UPT ;  /* 0x0000001f3f0f7290 */ /* 0x000fe200087fe43f */
[----:B------:R-:W-:Y:S01]  /*b8c0*/  R2UR UR12, R6 ;  /* 0x00000000060c72ca */ /* 0x000fe200000e0000 */
[----:B------:R-:W-:Y:S01]  /*b8d0*/  IMAD R14, R14, 0x4, R22 ;  /* 0x000000040e0e7824 */ /* 0x000fe200078e0216 */
[----:B------:R-:W-:Y:S01]  /*b8e0*/  R2UR UR35, R20 ;  /* 0x00000000142372ca */ /* 0x000fe200000e0000 */
[----:B------:R-:W-:Y:S01]  /*b8f0*/  UIADD3 UR4, UP1, UR30, 0x1f0, URZ ;  /* 0x000001f01e047890 */ /* 0x000fe2000ff3e03f */
[----:B------:R-:W-:Y:S01]  /*b900*/  ISETP.GT.AND P1, PT, R4, 0x1, PT ;  /* 0x000000010400780c */ /* 0x000fe20003f24270 */
[----:B------:R-:W-:Y:S01]  /*b910*/  UIADD3 UR58, UR10, 0x20, URZ ;  /* 0x000000200a3a7890 */ /* 0x000fe2000fffe03f */
[----:B------:R-:W-:Y:S01]  /*b920*/  R2UR UR18, R14 ;  /* 0x000000000e1272ca */ /* 0x000fe200000e0000 */
[----:B------:R-:W-:Y:S01]  /*b930*/  UIADD3 UR50, UR10, 0x40, URZ ;  /* 0x000000400a327890 */ /* 0x000fe2000fffe03f */
[----:B------:R-:W-:Y:S01]  /*b940*/  VIADD R7, R7, 0x1 ;  /* 0x0000000107077836 */ /* 0x000fe20000000000 */
[----:B------:R-:W-:Y:S01]  /*b950*/  UIADD3 UR8, UR40, 0x100, URZ ;  /* 0x0000010028087890 */ /* 0x000fe2000fffe03f */
[----:B------:R-:W-:Y:S01]  /*b960*/  VIADD R24, R24, 0x80 ;  /* 0x0000008018187836 */ /* 0x000fe20000000000 */
[----:B------:R-:W-:-:S02]  /*b970*/  UIADD3 UR56, UR40, 0x4100, URZ ;  /* 0x0000410028387890 */ /* 0x000fc4000fffe03f */
[----:B------:R-:W-:Y:S01]  /*b980*/  UIADD3 UR48, UR40, 0x8100, URZ ;  /* 0x0000810028307890 */ /* 0x000fe2000fffe03f */
[----:B------:R-:W-:Y:S01]  /*b990*/  ISETP.NE.AND P0, PT, R7, 0x5, PT ;  /* 0x000000050700780c */ /* 0x000fe20003f05270 */
[----:B------:R-:W-:Y:S02]  /*b9a0*/  UIADD3 UR42, UR10, 0x60, URZ ;  /* 0x000000600a2a7890 */ /* 0x000fe4000fffe03f */
[----:B------:R-:W-:Y:S01]  /*b9b0*/  UIADD3 UR40, UR40, 0xc100, URZ ;  /* 0x0000c10028287890 */ /* 0x000fe2000fffe03f */
[----:B------:R-:W-:Y:S01]  /*b9c0*/  SEL R14, RZ, 0x1, P0 ;  /* 0x00000001ff0e7807 */ /* 0x000fe20000000000 */
[----:B------:R-:W-:Y:S01]  /*b9d0*/  UMOV UR6, 0x0 ;  /* 0x0000000000067882 */ /* 0x000fe20000000000 */
[----:B------:R-:W-:Y:S01]  /*b9e0*/  UMOV UR7, 0x10000000 ;  /* 0x1000000000077882 */ /* 0x000fe20000000000 */
[----:B------:R-:W-:Y:S01]  /*b9f0*/  UIADD3.X UR5, URZ, UR31, URZ, UP1, !UPT ;  /* 0x0000001f3f057290 */ /* 0x000fe20008ffe43f */
[----:B------:R0:W-:Y:S01]  /*ba00*/  UTMALDG.3D [UR8], [UR14], desc[UR6] ;  /* 0x000006080e0075b4 */ /* 0x0001e20008011000 */
[----:B------:R-:W-:Y:S01]  /*ba10*/  UIADD3 UR32, UR18, 0x50100, URZ ;  /* 0x0005010012207890 */ /* 0x000fe2000fffe03f */
[----:B------:R-:W-:Y:S01]  /*ba20*/  LOP3.LUT R5, R5, R14, RZ, 0x3c, !PT ;  /* 0x0000000e05057212 */ /* 0x000fe200078e3cff */
[----:B------:R-:W-:Y:S01]  /*ba30*/  UIADD3 UR24, UR18, 0x58100, URZ ;  /* 0x0005810012187890 */ /* 0x000fe2000fffe03f */
[----:B------:R-:W-:Y:S01]  /*ba40*/  SEL R7, R7, RZ, P0 ;  /* 0x000000ff07077207 */ /* 0x000fe20000000000 */
[----:B------:R-:W-:Y:S01]  /*ba50*/  UIADD3 UR16, UR18, 0x60100, URZ ;  /* 0x0006010012107890 */ /* 0x000fe2000fffe03f */
[----:B------:R-:W-:Y:S01]  /*ba60*/  UMOV UR57, UR9 ;  /* 0x0000000900397c82 */ /* 0x000fe20008000000 */
        /* <DEDUP_REMOVED lines=8> */
[----:B------:R1:W-:Y:S01]  /*baf0*/  UTMALDG.3D [UR56], [UR14], desc[UR6] ;  /* 0x000006380e0075b4 */ /* 0x0003e20008011000 */
[----:B------:R-:W-:Y:S01]  /*bb00*/  UMOV UR38, 0x30000 ;  /* 0x0003000000267882 */ /* 0x000fe20000000000 */
[----:B------:R-:W-:Y:S01]  /*bb10*/  UMOV UR33, UR9 ;  /* 0x0000000900217c82 */ /* 0x000fe20008000000 */
[----:B------:R-:W-:Y:S01]  /*bb20*/  UMOV UR34, UR10 ;  /* 0x0000000a00227c82 */ /* 0x000fe20008000000 */
[----:B------:R-:W-:Y:S01]  /*bb30*/  UMOV UR36, UR12 ;  /* 0x0000000c00247c82 */ /* 0x000fe20008000000 */
[----:B------:R-:W-:Y:S01]  /*bb40*/  UMOV UR25, UR9 ;  /* 0x0000000900197c82 */ /* 0x000fe20008000000 */
[----:B------:R-:W-:Y:S01]  /*bb50*/  UMOV UR27, UR35 ;  /* 0x00000023001b7c82 */ /* 0x000fe20008000000 */
[----:B------:R-:W-:Y:S01]  /*bb60*/  UMOV UR28, UR12 ;  /* 0x0000000c001c7c82 */ /* 0x000fe20008000000 */
[----:B0-----:R-:W-:Y:S01]  /*bb70*/  UIADD3 UR8, UR18, 0x68100, URZ ;  /* 0x0006810012087890 */ /* 0x001fe2000fffe03f */
[----:B------:R1:W-:Y:S01]  /*bb80*/  UTMALDG.3D [UR48], [UR14], desc[UR6] ;  /* 0x000006300e0075b4 */ /* 0x0003e20008011000 */
        /* <DEDUP_REMOVED lines=8> */
[----:B------:R1:W-:Y:S01]  /*bc10*/  UTMALDG.3D.MULTICAST [UR32], [UR4], UR38, desc[UR6] ;  /* 0x00000620040073b4 */ /* 0x0003e20008011826 */
[----:B------:R1:W-:Y:S01]  /*bc20*/  UTMALDG.3D.MULTICAST [UR24], [UR4], UR38, desc[UR6] ;  /* 0x00000618040073b4 */ /* 0x0003e20008011826 */
[----:B------:R1:W-:Y:S01]  /*bc30*/  UTMALDG.3D.MULTICAST [UR16], [UR4], UR38, desc[UR6] ;  /* 0x00000610040073b4 */ /* 0x0003e20008011826 */
[----:B------:R1:W-:Y:S02]  /*bc40*/  UTMALDG.3D.MULTICAST [UR8], [UR4], UR38, desc[UR6] ;  /* 0x00000608040073b4 */ /* 0x0003e40008011826 */
[----:B-1----:R-:W-:Y:S05]  /*bc50*/  @P1 BRA `(.L_x_302) ;  /* 0xfffffff800bc1947 */ /* 0x002fea000383ffff */
.L_x_299:
[----:B------:R-:W-:Y:S05]  /*bc60*/  BSYNC B1 ;  /* 0x0000000000017941 */ /* 0x000fea0003800000 */
.L_x_298:
[----:B------:R-:W-:Y:S01]  /*bc70*/  LOP3.LUT P1, RZ, R9, 0xff, RZ, 0xc0, !PT ;  /* 0x000000ff09ff7812 */ /* 0x000fe2000782c0ff */
[C---:B------:R-:W-:Y:S01]  /*bc80*/  IMAD.IADD R6, R10.reuse, 0x1, R3 ;  /* 0x000000010a067824 */ /* 0x040fe200078e0203 */
[----:B------:R-:W-:Y:S01]  /*bc90*/  ULDC.64 UR4, c[0x0][0x650] ;  /* 0x0001940000047ab9 */ /* 0x000fe20000000a00 */
[----:B------:R-:W-:Y:S01]  /*bca0*/  ISETP.GE.U32.AND P2, PT, R10, 0x5, PT ;  /* 0x000000050a00780c */ /* 0x000fe20003f46070 */
[----:B------:R-:W-:Y:S01]  /*bcb0*/  BSSY B1, `(.L_x_303) ;  /* 0x000006c000017945 */ /* 0x000fe20003800000 */
[----:B------:R-:W-:Y:S01]  /*bcc0*/  IMAD.MOV.U32 R21, RZ, RZ, -0x1 ;  /* 0xffffffffff157424 */ /* 0x000fe200078e00ff */
[----:B------:R-:W-:Y:S01]  /*bcd0*/  ISETP.GT.U32.AND P0, PT, R6, 0x4, PT ;  /* 0x000000040600780c */ /* 0x000fe20003f04070 */
[----:B------:R-:W-:Y:S01]  /*bce0*/  IMAD.MOV.U32 R20, RZ, RZ, -0x1 ;  /* 0xffffffffff147424 */ /* 0x000fe200078e00ff */
[----:B------:R-:W-:Y:S02]  /*bcf0*/  PRMT R9, RZ, 0x7610, R9 ;  /* 0x00007610ff097816 */ /* 0x000fe40000000009 */
[----:B------:R-:W-:-:S03]  /*bd00*/  ISETP.LT.U32.AND P0, PT, R10, 0x5, P0 ;  /* 0x000000050a00780c */ /* 0x000fc60000701070 */
[----:B------:R-:W0:Y:S01]  /*bd10*/  @P1 S2R R5, SR_CgaCtaId ;  /* 0x0000000000051919 */ /* 0x000e220000008800 */
[----:B------:R-:W-:-:S04]  /*bd20*/  @P1 MOV R4, 0x400 ;  /* 0x0000040000041802 */ /* 0x000fc80000000f00 */
[----:B0-----:R-:W-:Y:S01]  /*bd30*/  @P1 LEA R3, R5, R4, 0x18 ;  /* 0x0000000405031211 */ /* 0x001fe200078ec0ff */
[----:B------:R-:W-:-:S03]  /*bd40*/  IMAD.WIDE.U32 R4, R6, -0x33333333, RZ ;  /* 0xcccccccd06047825 */ /* 0x000fc600078e00ff */
[----:B------:R0:W-:Y:S01]  /*bd50*/  @P1 SYNCS.ARRIVE.TRANS64.A1T0 RZ, [R3+URZ+0x68], RZ ;  /* 0x000068ff03ff19a7 */ /* 0x0001e2000810003f */
[----:B------:R-:W-:Y:S02]  /*bd60*/  IADD3 R16, P1, R16, UR22, RZ ;  /* 0x0000001610107c10 */ /* 0x000fe4000ff3e0ff */
[----:B------:R-:W-:Y:S02]  /*bd70*/  SHF.R.U32.HI R5, RZ, 0x2, R5 ;  /* 0x00000002ff057819 */ /* 0x000fe40000011605 */
[----:B------:R-:W-:Y:S02]  /*bd80*/  IADD3.X R17, R17, UR37, RZ, P1, !PT ;  /* 0x0000002511117c10 */ /* 0x000fe40008ffe4ff */
[----:B------:R-:W-:Y:S02]  /*bd90*/  PRMT R4, RZ, 0x7610, R4 ;  /* 0x00007610ff047816 */ /* 0x000fe40000000004 */
[----:B0-----:R-:W-:Y:S02]  /*bda0*/  SEL R3, RZ, 0x1, !P0 ;  /* 0x00000001ff037807 */ /* 0x001fe40004000000 */
[----:B------:R-:W-:-:S02]  /*bdb0*/  ISETP.GE.U32.AND P0, PT, R16, UR4, PT ;  /* 0x0000000410007c0c */ /* 0x000fc4000bf06070 */
[----:B------:R-:W-:Y:S01]  /*bdc0*/  LOP3.LUT R0, R0, R3, RZ, 0x3c, !PT ;  /* 0x0000000300007212 */ /* 0x000fe200078e3cff */
[----:B------:R-:W-:Y:S01]  /*bdd0*/  IMAD R3, R5, -0x5, R6 ;  /* 0xfffffffb05037824 */ /* 0x000fe200078e0206 */
[----:B------:R-:W-:Y:S01]  /*bde0*/  ISETP.GE.U32.AND.EX P0, PT, R17, UR5, PT, P0 ;  /* 0x0000000511007c0c */ /* 0x000fe2000bf06100 */
[----:B------:R-:W-:Y:S01]  /*bdf0*/  IMAD.MOV.U32 R6, RZ, RZ, -0x1 ;  /* 0xffffffffff067424 */ /* 0x000fe200078e00ff */
[----:B------:R-:W-:-:S11]  /*be00*/  @P2 LOP3.LUT R0, R0, 0x1, R5, 0x78, !PT ;  /* 0x0000000100002812 */ /* 0x000fd600078e7805 */
[----:B------:R-:W-:Y:S05]  /*be10*/  @P0 BRA `(.L_x_304) ;  /* 0x0000000400540947 */ /* 0x000fea0003800000 */
[----:B------:R-:W0:Y:S01]  /*be20*/  S2R R15, SR_CTAID.X ;  /* 0x00000000000f7919 */ /* 0x000e220000002500 */
[----:B------:R-:W-:Y:S01]  /*be30*/  ULDC.64 UR4, c[0x0][0x628] ;  /* 0x00018a0000047ab9 */ /* 0x000fe20000000a00 */
[----:B------:R-:W-:Y:S01]  /*be40*/  ULDC UR7, c[0x0][0x630] ;  /* 0x00018c0000077ab9 */ /* 0x000fe20000000800 */
[----:B------:R-:W-:Y:S01]  /*be50*/  ISETP.NE.U32.AND P0, PT, RZ, UR4, PT ;  /* 0x00000004ff007c0c */ /* 0x000fe2000bf05070 */
[----:B------:R-:W1:Y:S01]  /*be60*/  S2R R20, SR_CTAID.Y ;  /* 0x0000000000147919 */ /* 0x000e620000002600 */
[----:B------:R-:W-:Y:S01]  /*be70*/  ULDC UR8, c[0x0][0x150] ;  /* 0x0000540000087ab9 */ /* 0x000fe20000000800 */
[----:B------:R-:W-:Y:S01]  /*be80*/  IMAD.MOV.U32 R4, RZ, RZ, R16 ;  /* 0x000000ffff047224 */ /* 0x000fe200078e0010 */
[----:B------:R-:W-:Y:S01]  /*be90*/  ISETP.NE.AND.EX P0, PT, RZ, UR5, PT, P0 ;  /* 0x00000005ff007c0c */ /* 0x000fe2000bf05300 */
[----:B------:R-:W-:Y:S01]  /*bea0*/  IMAD.MOV.U32 R5, RZ, RZ, R17 ;  /* 0x000000ffff057224 */ /* 0x000fe200078e0011 */
[----:B0-----:R-:W-:-:S11]  /*beb0*/  I2FP.F32.U32 R22, R15 ;  /* 0x0000000f00167245 */ /* 0x001fd60000201000 */
[----:B------:R-:W-:Y:S05]  /*bec0*/  @!P0 BRA `(.L_x_305) ;  /* 0x0000000000288947 */ /* 0x000fea0003800000 */
[----:B------:R-:W-:Y:S02]  /*bed0*/  ULDC UR6, c[0x0][0x634] ;  /* 0x00018d0000067ab9 */ /* 0x000fe40000000800 */
[----:B------:R-:W-:-:S05]  /*bee0*/  IADD3 R5, P0, R16, UR6, RZ ;  /* 0x0000000610057c10 */ /* 0x000fca000ff1e0ff */
[----:B------:R-:W-:-:S04]  /*bef0*/  IMAD.X R21, RZ, RZ, R17, P0 ;  /* 0x000000ffff157224 */ /* 0x000fc800000e0611 */
[----:B------:R-:W-:-:S04]  /*bf00*/  IMAD.WIDE.U32 R6, R21, UR4, RZ ;  /* 0x0000000415067c25 */ /* 0x000fc8000f8e00ff */
[----:B------:R-:W-:-:S04]  /*bf10*/  IMAD.WIDE.U32 R6, P0, R5, UR5, R6 ;  /* 0x0000000505067c25 */ /* 0x000fc8000f800006 */
[----:B------:R-:W-:-:S04]  /*bf20*/  IMAD.WIDE.U32 R4, R5, UR4, RZ ;  /* 0x0000000405047c25 */ /* 0x000fc8000f8e00ff */
[----:B------:R-:W-:Y:S01]  /*bf30*/  IMAD.MOV.U32 R4, RZ, RZ, R7 ;  /* 0x000000ffff047224 */ /* 0x000fe200078e0007 */
[----:B------:R-:W-:Y:S01]  /*bf40*/  IADD3 RZ, P1, R5, R6, RZ ;  /* 0x0000000605ff7210 */ /* 0x000fe20007f3e0ff */
[----:B------:R-:W-:-:S04]  /*bf50*/  IMAD.X R5, RZ, RZ, RZ, P0 ;  /* 0x000000ffff057224 */ /* 0x000fc800000e06ff */
[----:B------:R-:W-:-:S08]  /*bf60*/  IMAD.WIDE.U32.X R4, R21, UR5, R4, P1 ;  /* 0x0000000515047c25 */ /* 0x000fd000088e0404 */
.L_x_305:
[--C-:B------:R-:W-:Y:S01]  /*bf70*/  SHF.R.U64 R14, R4, UR7, R5.reuse ;  /* 0x00000007040e7c19 */ /* 0x100fe20008001205 */
[----:B------:R-:W-:Y:S01]  /*bf80*/  FMUL R22, R22, UR8 ;  /* 0x0000000816167c20 */ /* 0x000fe20008400000 */
[----:B------:R-:W-:Y:S01]  /*bf90*/  SHF.R.U32.HI R4, RZ, UR7, R5 ;  /* 0x00000007ff047c19 */ /* 0x000fe20008011605 */
[----:B------:R-:W0:Y:S01]  /*bfa0*/  LDC R6, c[0x0][0x144] ;  /* 0x00005100ff067b82 */ /* 0x000e220000000800 */
[----:B------:R-:W-:Y:S01]  /*bfb0*/  IADD3 R5, P0, RZ, -R14, RZ ;  /* 0x8000000eff057210 */ /* 0x000fe20007f1e0ff */
[----:B------:R-:W-:Y:S01]  /*bfc0*/  ULDC UR6, c[0x0][0x154] ;  /* 0x0000550000067ab9 */ /* 0x000fe20000000800 */
[----:B-1----:R-:W-:Y:S01]  /*bfd0*/  I2FP.F32.U32 R7, R20 ;  /* 0x0000001400077245 */ /* 0x002fe20000201000 */
[----:B------:R-:W1:Y:S01]  /*bfe0*/  F2I.U32.TRUNC.NTZ R22, R22 ;  /* 0x0000001600167305 */ /* 0x000e62000020f000 */
[----:B------:R-:W-:Y:S01]  /*bff0*/  ULDC.64 UR4, c[0x0][0x620] ;  /* 0x0001880000047ab9 */ /* 0x000fe20000000a00 */
[----:B------:R-:W-:Y:S01]  /*c000*/  IMAD.X R4, RZ, RZ, ~R4, P0 ;  /* 0x000000ffff047224 */ /* 0x000fe200000e0e04 */
[----:B------:R-:W-:Y:S01]  /*c010*/  ISETP.NE.AND P2, PT, R2, 0x1, PT ;  /* 0x000000010200780c */ /* 0x000fe20003f45270 */
[----:B------:R-:W-:Y:S01]  /*c020*/  FMUL R23, R7, UR6 ;  /* 0x0000000607177c20 */ /* 0x000fe20008400000 */
[----:B------:R-:W2:Y:S01]  /*c030*/  LDC R25, c[0x0][0x148] ;  /* 0x00005200ff197b82 */ /* 0x000ea20000000800 */
[----:B------:R-:W-:Y:S01]  /*c040*/  IMAD R4, R4, UR4, RZ ;  /* 0x0000000404047c24 */ /* 0x000fe2000f8e02ff */
[----:B------:R-:W-:-:S02]  /*c050*/  ULDC.64 UR6, c[0x0][0x640] ;  /* 0x0001900000067ab9 */ /* 0x000fc40000000a00 */
[----:B------:R-:W-:Y:S01]  /*c060*/  ISETP.NE.U32.AND P0, PT, RZ, UR6, PT ;  /* 0x00000006ff007c0c */ /* 0x000fe2000bf05070 */
[----:B------:R-:W3:Y:S01]  /*c070*/  F2I.U32.TRUNC.NTZ R23, R23 ;  /* 0x0000001700177305 */ /* 0x000ee2000020f000 */
[C---:B------:R-:W-:Y:S02]  /*c080*/  IMAD R7, R5.reuse, UR5, R4 ;  /* 0x0000000505077c24 */ /* 0x040fe4000f8e0204 */
[----:B------:R-:W-:Y:S01]  /*c090*/  IMAD.WIDE.U32 R4, R5, UR4, R16 ;  /* 0x0000000405047c25 */ /* 0x000fe2000f8e0010 */
[----:B------:R-:W-:Y:S01]  /*c0a0*/  ULDC UR4, c[0x0][0x618] ;  /* 0x0001860000047ab9 */ /* 0x000fe20000000800 */
[----:B------:R-:W-:Y:S02]  /*c0b0*/  ISETP.NE.AND.EX P0, PT, RZ, UR7, PT, P0 ;  /* 0x00000007ff007c0c */ /* 0x000fe4000bf05300 */
[----:B------:R-:W-:Y:S02]  /*c0c0*/  IMAD.IADD R5, R5, 0x1, R7 ;  /* 0x0000000105057824 */ /* 0x000fe400078e0207 */
[----:B-1----:R-:W-:-:S03]  /*c0d0*/  IMAD.MOV R22, RZ, RZ, -R22 ;  /* 0x000000ffff167224 */ /* 0x002fc600078e0a16 */
[----:B------:R-:W-:Y:S01]  /*c0e0*/  SHF.R.U64 R21, R4, UR4, R5 ;  /* 0x0000000404157c19 */ /* 0x000fe20008001205 */
[----:B0-----:R-:W-:Y:S01]  /*c0f0*/  IMAD R15, R6, R22, R15 ;  /* 0x00000016060f7224 */ /* 0x001fe200078e020f */
[----:B------:R-:W-:Y:S01]  /*c100*/  SHF.R.U32.HI R4, RZ, UR4, R5 ;  /* 0x00000004ff047c19 */ /* 0x000fe20008011605 */
[----:B------:R-:W-:Y:S01]  /*c110*/  ULDC UR4, c[0x0][0x608] ;  /* 0x0001820000047ab9 */ /* 0x000fe20000000800 */
[----:B---3--:R-:W-:Y:S02]  /*c120*/  IMAD.MOV R6, RZ, RZ, -R23 ;  /* 0x000000ffff067224 */ /* 0x008fe400078e0a17 */
[--C-:B------:R-:W-:Y:S02]  /*c130*/  SHF.R.U64 R22, R21, UR4, R4.reuse ;  /* 0x0000000415167c19 */ /* 0x100fe40008001204 */
[----:B------:R-:W-:Y:S01]  /*c140*/  SHF.R.U32.HI R5, RZ, UR4, R4 ;  /* 0x00000004ff057c19 */ /* 0x000fe20008011604 */
[----:B------:R-:W-:Y:S01]  /*c150*/  ULDC UR4, c[0x0][0x658] ;  /* 0x0001960000047ab9 */ /* 0x000fe20000000800 */
[----:B--2---:R-:W-:-:S02]  /*c160*/  @P2 IMAD R15, R25, R6, R20 ;  /* 0x00000006190f2224 */ /* 0x004fc400078e0214 */
[--C-:B------:R-:W-:Y:S02]  /*c170*/  SHF.R.U64 R20, R22, UR4, R5.reuse ;  /* 0x0000000416147c19 */ /* 0x100fe40008001205 */
[----:B------:R-:W-:-:S03]  /*c180*/  SHF.R.U32.HI R23, RZ, UR4, R5 ;  /* 0x00000004ff177c19 */ /* 0x000fc60008011605 */
[----:B------:R-:W-:Y:S02]  /*c190*/  IMAD.MOV.U32 R6, RZ, RZ, R20 ;  /* 0x000000ffff067224 */ /* 0x000fe400078e0014 */
[----:B------:R-:W-:Y:S01]  /*c1a0*/  IMAD.MOV.U32 R5, RZ, RZ, R23 ;  /* 0x000000ffff057224 */ /* 0x000fe200078e0017 */
[----:B------:R-:W-:Y:S06]  /*c1b0*/  @!P0 BRA `(.L_x_306) ;  /* 0x00000000002c8947 */ /* 0x000fec0003800000 */
        /* <DEDUP_REMOVED lines=9> */
[----:B------:R-:W-:-:S04]  /*c250*/  IMAD.WIDE.U32.X R4, R23, UR7, R4, P1 ;  /* 0x0000000717047c25 */ /* 0x000fc800088e0404 */
[----:B------:R-:W-:-:S07]  /*c260*/  IMAD.MOV.U32 R6, RZ, RZ, R4 ;  /* 0x000000ffff067224 */ /* 0x000fce00078e0004 */
.L_x_306:
[----:B------:R-:W-:Y:S01]  /*c270*/  ULDC UR4, c[0x0][0x648] ;  /* 0x0001920000047ab9 */ /* 0x000fe20000000800 */
[----:B------:R-:W-:Y:S01]  /*c280*/  LOP3.LUT R4, R22, UR29, RZ, 0xc0, !PT ;  /* 0x0000001d16047c12 */ /* 0x000fe2000f8ec0ff */
[----:B------:R-:W-:Y:S01]  /*c290*/  ULDC UR5, c[0x0][0x610] ;  /* 0x0001840000057ab9 */ /* 0x000fe20000000800 */
[----:B------:R-:W-:Y:S01]  /*c2a0*/  SHF.R.U64 R5, R6, UR4, R5 ;  /* 0x0000000406057c19 */ /* 0x000fe20008001205 */
[----:B------:R-:W-:Y:S01]  /*c2b0*/  ULDC UR4, c[0x0][0x638] ;  /* 0x00018e0000047ab9 */ /* 0x000fe20000000800 */
[----:B------:R-:W-:-:S03]  /*c2c0*/  LOP3.LUT R21, R21, UR13, RZ, 0xc0, !PT ;  /* 0x0000000d15157c12 */ /* 0x000fc6000f8ec0ff */
[----:B------:R-:W-:Y:S02]  /*c2d0*/  IMAD.MOV R7, RZ, RZ, -R5 ;  /* 0x000000ffff077224 */ /* 0x000fe400078e0a05 */
[----:B------:R-:W-:Y:S02]  /*c2e0*/  IMAD R4, R5, UR21, R4 ;  /* 0x0000001505047c24 */ /* 0x000fe4000f8e0204 */
[----:B------:R-:W-:Y:S01]  /*c2f0*/  IMAD R20, R7, UR4, R20 ;  /* 0x0000000407147c24 */ /* 0x000fe2000f8e0214 */
[----:B------:R-:W-:Y:S01]  /*c300*/  ULDC UR4, c[0x0][0x600] ;  /* 0x0001800000047ab9 */ /* 0x000fe20000000800 */
[----:B------:R-:W-:Y:S02]  /*c310*/  IMAD R15, R4, UR5, R15 ;  /* 0x00000005040f7c24 */ /* 0x000fe4000f8e020f */
[----:B------:R-:W-:Y:S02]  /*c320*/  IMAD R6, R20, UR4, R21 ;  /* 0x0000000414067c24 */ /* 0x000fe4000f8e0215 */
[----:B------:R-:W-:-:S03]  /*c330*/  IMAD.MOV.U32 R4, RZ, RZ, 0x1 ;  /* 0x00000001ff047424 */ /* 0x000fc600078e00ff */
[----:B------:R-:W-:Y:S02]  /*c340*/  SEL R20, R6, R15, !P2 ;  /* 0x0000000f06147207 */ /* 0x000fe40005000000 */
[----:B------:R-:W-:Y:S01]  /*c350*/  SEL R21, R15, R6, !P2 ;  /* 0x000000060f157207 */ /* 0x000fe20005000000 */
[----:B------:R-:W-:-:S07]  /*c360*/  IMAD.MOV.U32 R6, RZ, RZ, R14 ;  /* 0x000000ffff067224 */ /* 0x000fce00078e000e */
.L_x_304:
[----:B------:R-:W-:Y:S05]  /*c370*/  BSYNC B1 ;  /* 0x0000000000017941 */ /* 0x000fea0003800000 */
.L_x_303:
[----:B------:R-:W-:-:S13]  /*c380*/  LOP3.LUT P0, RZ, R4, 0xff, RZ, 0xc0, !PT ;  /* 0x000000ff04ff7812 */ /* 0x000fda000780c0ff */
[----:B------:R-:W-:Y:S05]  /*c390*/  @P0 BRA `(.L_x_307) ;  /* 0xfffffff000b80947 */ /* 0x000fea000383ffff */
[----:B------:R-:W-:Y:S05]  /*c3a0*/  BSYNC B0 ;  /* 0x0000000000007941 */ /* 0x000fea0003800000 */
.L_x_296:
[----:B------:R-:W-:-:S03]  /*c3b0*/  UMOV UR4, 0xffffffff ;  /* 0xffffffff00047882 */ /* 0x000fc60000000000 */
[----:B------:R-:W-:Y:S05]  /*c3c0*/  BRA.DIV UR4, `(.L_x_308) ;  /* 0x0000000604387947 */ /* 0x000fea000b800000 */
[----:B------:R-:W-:-:S13]  /*c3d0*/  ELECT P6, URZ, PT ;  /* 0x00000000003f782f */ /* 0x000fda00038c0000 */
.L_x_323:
[----:B------:R-:W-:Y:S04]  /*c3e0*/  BSSY B0, `(.L_x_309) ;  /* 0x0000034000007945 */ /* 0x000fe80003800000 */
[----:B------:R-:W-:Y:S05]  /*c3f0*/  @!P6 BRA `(.L_x_310) ;  /* 0x0000000000c8e947 */ /* 0x000fea0003800000 */
[----:B------:R-:W-:-:S04]  /*c400*/  LOP3.LUT R19, R19, 0x2, RZ, 0xfc, !PT ;  /* 0x0000000213137812 */ /* 0x000fc800078efcff */
[----:B------:R-:W-:-:S13]  /*c410*/  ISETP.NE.AND P0, PT, R19, 0x3, PT ;  /* 0x000000031300780c */ /* 0x000fda0003f05270 */
[----:B------:R-:W-:Y:S05]  /*c420*/  @!P0 BRA `(.L_x_311) ;  /* 0x0000000000048947 */ /* 0x000fea0003800000 */
[----:B------:R-:W-:Y:S01]  /*c430*/  BPT.TRAP 0x1 ;  /* 0x000000040000795c */ /* 0x000fe20000300000 */
.L_x_311:
[----:B------:R-:W0:Y:S01]  /*c440*/  S2R R5, SR_CgaCtaId ;  /* 0x0000000000057919 */ /* 0x000e220000008800 */
[----:B------:R-:W-:Y:S02]  /*c450*/  MOV R2, 0x400 ;  /* 0x0000040000027802 */ /* 0x000fe40000000f00 */
[----:B------:R-:W-:Y:S02]  /*c460*/  SHF.L.U32 R4, R0, 0x1f, RZ ;  /* 0x0000001f00047819 */ /* 0x000fe400000006ff */
[----:B0-----:R-:W-:-:S05]  /*c470*/  LEA R2, R5, R2, 0x18 ;  /* 0x0000000205027211 */ /* 0x001fca00078ec0ff */
[----:B------:R-:W-:-:S04]  /*c480*/  VIADD R2, R2, 0x28 ;  /* 0x0000002802027836 */ /* 0x000fc80000000000 */
[C---:B------:R-:W-:Y:S02]  /*c490*/  IMAD R7, R3.reuse, 0x8, R2 ;  /* 0x0000000803077824 */ /* 0x040fe400078e0202 */
[----:B------:R-:W-:Y:S02]  /*c4a0*/  VIADD R3, R3, 0x1 ;  /* 0x0000000103037836 */ /* 0x000fe40000000000 */
[----:B------:R-:W0:Y:S03]  /*c4b0*/  SYNCS.PHASECHK.TRANS64.TRYWAIT P0, [R7+URZ], R4 ;  /* 0x00000004070075a7 */ /* 0x000e26000800017f */
[----:B------:R-:W-:-:S04]  /*c4c0*/  ISETP.NE.AND P1, PT, R3, 0x5, PT ;  /* 0x000000050300780c */ /* 0x000fc80003f25270 */
[----:B------:R-:W-:Y:S02]  /*c4d0*/  SEL R5, RZ, 0x1, P1 ;  /* 0x00000001ff057807 */ /* 0x000fe40000800000 */
[----:B------:R-:W-:Y:S02]  /*c4e0*/  SEL R3, R3, RZ, P1 ;  /* 0x000000ff03037207 */ /* 0x000fe40000800000 */
[----:B------:R-:W-:-:S03]  /*c4f0*/  LOP3.LUT R6, R0, R5, RZ, 0x3c, !PT ;  /* 0x0000000500067212 */ /* 0x000fc600078e3cff */
[----:B------:R-:W-:Y:S01]  /*c500*/  IMAD R8, R3, 0x8, R2 ;  /* 0x0000000803087824 */ /* 0x000fe200078e0202 */
[----:B------:R-:W-:Y:S01]  /*c510*/  SHF.L.U32 R5, R6, 0x1f, RZ ;  /* 0x0000001f06057819 */ /* 0x000fe200000006ff */
[----:B0-----:R-:W-:Y:S06]  /*c520*/  @!P0 BRA `(.L_x_312) ;  /* 0x0000000400008947 */ /* 0x001fec0003800000 */
.L_x_324:
[----:B------:R-:W1:Y:S01]  /*c530*/  SYNCS.PHASECHK.TRANS64.TRYWAIT P0, [R8+URZ], R5 ;  /* 0x00000005080075a7 */ /* 0x000e62000800017f */
[----:B------:R-:W-:-:S05]  /*c540*/  VIADD R0, R3, 0x1 ;  /* 0x0000000103007836 */ /* 0x000fca0000000000 */
[----:B------:R-:W-:-:S04]  /*c550*/  ISETP.NE.AND P1, PT, R0, 0x5, PT ;  /* 0x000000050000780c */ /* 0x000fc80003f25270 */
[----:B------:R-:W-:Y:S02]  /*c560*/  SEL R3, RZ, 0x1, P1 ;  /* 0x00000001ff037807 */ /* 0x000fe40000800000 */
[----:B0-----:R-:W-:Y:S02]  /*c570*/  SEL R7, R0, RZ, P1 ;  /* 0x000000ff00077207 */ /* 0x001fe40000800000 */
[----:B------:R-:W-:-:S03]  /*c580*/  LOP3.LUT R6, R6, R3, RZ, 0x3c, !PT ;  /* 0x0000000306067212 */ /* 0x000fc600078e3cff */
[----:B------:R-:W-:Y:S01]  /*c590*/  IMAD R9, R7, 0x8, R2 ;  /* 0x0000000807097824 */ /* 0x000fe200078e0202 */
[----:B------:R-:W-:Y:S01]  /*c5a0*/  SHF.L.U32 R4, R6, 0x1f, RZ ;  /* 0x0000001f06047819 */ /* 0x000fe200000006ff */
[----:B-1----:R-:W-:Y:S06]  /*c5b0*/  @!P0 BRA `(.L_x_313) ;  /* 0x0000000000f08947 */ /* 0x002fec0003800000 */
.L_x_325:
[----:B------:R-:W1:Y:S01]  /*c5c0*/  SYNCS.PHASECHK.TRANS64.TRYWAIT P0, [R9+URZ], R4 ;  /* 0x00000004090075a7 */ /* 0x000e62000800017f */
[----:B------:R-:W-:-:S05]  /*c5d0*/  VIADD R0, R7, 0x1 ;  /* 0x0000000107007836 */ /* 0x000fca0000000000 */
[----:B------:R-:W-:-:S04]  /*c5e0*/  ISETP.NE.AND P1, PT, R0, 0x5, PT ;  /* 0x000000050000780c */ /* 0x000fc80003f25270 */
[----:B------:R-:W-:Y:S02]  /*c5f0*/  SEL R3, RZ, 0x1, P1 ;  /* 0x00000001ff037807 */ /* 0x000fe40000800000 */
[----:B------:R-:W-:Y:S02]  /*c600*/  SEL R7, R0, RZ, P1 ;  /* 0x000000ff00077207 */ /* 0x000fe40000800000 */
[----:B------:R-:W-:-:S03]  /*c610*/  LOP3.LUT R11, R6, R3, RZ, 0x3c, !PT ;  /* 0x00000003060b7212 */ /* 0x000fc600078e3cff */
[----:B------:R-:W-:Y:S01]  /*c620*/  IMAD R6, R7, 0x8, R2 ;  /* 0x0000000807067824 */ /* 0x000fe200078e0202 */
[----:B0-----:R-:W-:Y:S01]  /*c630*/  SHF.L.U32 R5, R11, 0x1f, RZ ;  /* 0x0000001f0b057819 */ /* 0x001fe200000006ff */
[----:B-1----:R-:W-:Y:S06]  /*c640*/  @!P0 BRA `(.L_x_314) ;  /* 0x0000000000e08947 */ /* 0x002fec0003800000 */
.L_x_326:
[----:B------:R-:W1:Y:S01]  /*c650*/  SYNCS.PHASECHK.TRANS64.TRYWAIT P0, [R6+URZ], R5 ;  /* 0x00000005060075a7 */ /* 0x000e62000800017f */
[----:B------:R-:W-:-:S05]  /*c660*/  VIADD R0, R7, 0x1 ;  /* 0x0000000107007836 */ /* 0x000fca0000000000 */
[----:B------:R-:W-:-:S04]  /*c670*/  ISETP.NE.AND P1, PT, R0, 0x5, PT ;  /* 0x000000050000780c */ /* 0x000fc80003f25270 */
[----:B0-----:R-:W-:Y:S02]  /*c680*/  SEL R4, RZ, 0x1, P1 ;  /* 0x00000001ff047807 */ /* 0x001fe40000800000 */
[----:B------:R-:W-:Y:S02]  /*c690*/  SEL R3, R0, RZ, P1 ;  /* 0x000000ff00037207 */ /* 0x000fe40000800000 */
[----:B------:R-:W-:Y:S01]  /*c6a0*/  LOP3.LUT R0, R11, R4, RZ, 0x3c, !PT ;  /* 0x000000040b007212 */ /* 0x000fe200078e3cff */
[----:B-1----:R-:W-:Y:S06]  /*c6b0*/  @!P0 BRA `(.L_x_315) ;  /* 0x0000000000d88947 */ /* 0x002fec0003800000 */
.L_x_327:
[----:B------:R-:W-:Y:S01]  /*c6c0*/  IMAD R3, R3, 0x8, R2 ;  /* 0x0000000803037824 */ /* 0x000fe200078e0202 */
[----:B------:R-:W-:-:S07]  /*c6d0*/  SHF.L.U32 R0, R0, 0x1f, RZ ;  /* 0x0000001f00007819 */ /* 0x000fce00000006ff */
.L_x_316:
[----:B-1----:R1:W2:Y:S02]  /*c6e0*/  SYNCS.PHASECHK.TRANS64.TRYWAIT P0, [R3+URZ], R0 ;  /* 0x00000000030075a7 */ /* 0x0022a4000800017f */
[----:B--2---:R-:W-:Y:S05]  /*c6f0*/  @!P0 NANOSLEEP.SYNCS 0x989680 ;  /* 0x009896800000895d */ /* 0x004fea0003900000 */
[----:B------:R-:W2:Y:S02]  /*c700*/  @!P0 SYNCS.PHASECHK.TRANS64 P0, [R3+URZ], R0 ;  /* 0x00000000030085a7 */ /* 0x000ea4000800007f */
[----:B--2---:R-:W-:Y:S05]  /*c710*/  @!P0 BRA `(.L_x_316) ;  /* 0xfffffffc00f08947 */ /* 0x004fea000383ffff */
.L_x_310:
[----:B------:R-:W-:Y:S05]  /*c720*/  BSYNC B0 ;  /* 0x0000000000007941 */ /* 0x000fea0003800000 */
.L_x_309:
[----:B------:R-:W-:Y:S05]  /*c730*/  EXIT ;  /* 0x000000000000794d */ /* 0x000fea0003800000 */
.L_x_21:
[----:B---3--:R3:W4:Y:S02]  /*c740*/  SYNCS.PHASECHK.TRANS64.TRYWAIT P1, [R3+URZ], R0 ;  /* 0x00000000030075a7 */ /* 0x008724000802017f */
[----:B----4-:R-:W-:Y:S05]  /*c750*/  @!P1 NANOSLEEP.SYNCS 0x989680 ;  /* 0x009896800000995d */ /* 0x010fea0003900000 */
[----:B------:R-:W4:Y:S02]  /*c760*/  @!P1 SYNCS.PHASECHK.TRANS64 P1, [R3+URZ], R0 ;  /* 0x00000000030095a7 */ /* 0x000f24000802007f */
[----:B----4-:R-:W-:Y:S05]  /*c770*/  @!P1 BRA `(.L_x_21) ;  /* 0xfffffffc00f09947 */ /* 0x010fea000383ffff */
[----:B------:R-:W-:Y:S05]  /*c780*/  BRA `(.L_x_20) ;  /* 0xffffff4c006c7947 */ /* 0x000fea000383ffff */
.L_x_26:
[----:B-1----:R1:W2:Y:S02]  /*c790*/  SYNCS.PHASECHK.TRANS64.TRYWAIT P1, [R5+URZ], R4 ;  /* 0x00000004050075a7 */ /* 0x0022a4000802017f */
[----:B--2---:R-:W-:Y:S05]  /*c7a0*/  @!P1 NANOSLEEP.SYNCS 0x989680 ;  /* 0x009896800000995d */ /* 0x004fea0003900000 */
[----:B------:R-:W2:Y:S02]  /*c7b0*/  @!P1 SYNCS.PHASECHK.TRANS64 P1, [R5+URZ], R4 ;  /* 0x00000004050095a7 */ /* 0x000ea4000802007f */
[----:B--2---:R-:W-:Y:S05]  /*c7c0*/  @!P1 BRA `(.L_x_26) ;  /* 0xfffffffc00f09947 */ /* 0x004fea000383ffff */
[----:B------:R-:W-:Y:S05]  /*c7d0*/  BRA `(.L_x_25) ;  /* 0xffffff5400e47947 */ /* 0x000fea000383ffff */
.L_x_297:
[----:B------:R-:W-:Y:S01]  /*c7e0*/  BSSY B1, `(.L_x_317) ;  /* 0x0000006000017945 */ /* 0x000fe20003800000 */
[----:B------:R-:W-:-:S07]  /*c7f0*/  IMAD.MOV.U32 R15, RZ, RZ, -0x1 ;  /* 0xffffffffff0f7424 */ /* 0x000fce00078e00ff */
[----:B------:R-:W-:Y:S05]  /*c800*/  WARPSYNC.COLLECTIVE R15, `(.L_x_318) ;  /* 0x000000000f0c7348 */ /* 0x000fea0003c00000 */
[----:B------:R-:W-:Y:S02]  /*c810*/  ELECT P6, UR62, PT ;  /* 0x00000000003e782f */ /* 0x000fe400038c0000 */
[----:B------:R-:W-:Y:S01]  /*c820*/  MOV R14, UR62 ;  /* 0x0000003e000e7c02 */ /* 0x000fe20008000f00 */
[----:B------:R-:W-:Y:S10]  /*c830*/  ENDCOLLECTIVE ;  /* 0x000000000000791b */ /* 0x000ff40003800000 */
.L_x_318:
[----:B------:R-:W-:Y:S05]  /*c840*/  BSYNC B1 ;  /* 0x0000000000017941 */ /* 0x000fea0003800000 */
.L_x_317:
[----:B------:R-:W-:Y:S05]  /*c850*/  BRA `(.L_x_319) ;  /* 0xffffffec00947947 */ /* 0x000fea000383ffff */
.L_x_300:
[----:B-1----:R1:W2:Y:S02]  /*c860*/  SYNCS.PHASECHK.TRANS64.TRYWAIT P0, [R23+URZ+0x28], R14 ;  /* 0x0000280e170075a7 */ /* 0x0022a4000800017f */
[----:B--2---:R-:W-:Y:S05]  /*c870*/  @!P0 NANOSLEEP.SYNCS 0x989680 ;  /* 0x009896800000895d */ /* 0x004fea0003900000 */
[----:B------:R-:W2:Y:S02]  /*c880*/  @!P0 SYNCS.PHASECHK.TRANS64 P0, [R23+URZ+0x28], R14 ;  /* 0x0000280e170085a7 */ /* 0x000ea4000800007f */
[----:B--2---:R-:W-:Y:S05]  /*c890*/  @!P0 BRA `(.L_x_300) ;  /* 0xfffffffc00f08947 */ /* 0x004fea000383ffff */
[----:B------:R-:W-:Y:S05]  /*c8a0*/  BRA `(.L_x_320) ;  /* 0xffffffec00cc7947 */ /* 0x000fea000383ffff */
.L_x_308:
[----:B------:R-:W-:Y:S01]  /*c8b0*/  BSSY B0, `(.L_x_321) ;  /* 0x0000006000007945 */ /* 0x000fe20003800000 */
[----:B------:R-:W-:-:S07]  /*c8c0*/  IMAD.MOV.U32 R15, RZ, RZ, -0x1 ;  /* 0xffffffffff0f7424 */ /* 0x000fce00078e00ff */
[----:B------:R-:W-:Y:S05]  /*c8d0*/  WARPSYNC.COLLECTIVE R15, `(.L_x_322) ;  /* 0x000000000f0c7348 */ /* 0x000fea0003c00000 */
[----:B------:R-:W-:Y:S02]  /*c8e0*/  ELECT P6, UR62, PT ;  /* 0x00000000003e782f */ /* 0x000fe400038c0000 */
[----:B------:R-:W-:Y:S01]  /*c8f0*/  MOV R14, UR62 ;  /* 0x0000003e000e7c02 */ /* 0x000fe20008000f00 */
[----:B------:R-:W-:Y:S10]  /*c900*/  ENDCOLLECTIVE ;  /* 0x000000000000791b */ /* 0x000ff40003800000 */
.L_x_322:
[----:B------:R-:W-:Y:S05]  /*c910*/  BSYNC B0 ;  /* 0x0000000000007941 */ /* 0x000fea0003800000 */
.L_x_321:
[----:B------:R-:W-:Y:S05]  /*c920*/  BRA `(.L_x_323) ;  /* 0xfffffff800ac7947 */ /* 0x000fea000383ffff */
.L_x_312:
[----:B0-----:R0:W1:Y:S02]  /*c930*/  SYNCS.PHASECHK.TRANS64.TRYWAIT P0, [R7+URZ], R4 ;  /* 0x00000004070075a7 */ /* 0x001064000800017f */
[----:B-1----:R-:W-:Y:S05]  /*c940*/  @!P0 NANOSLEEP.SYNCS 0x989680 ;  /* 0x009896800000895d */ /* 0x002fea0003900000 */
[----:B------:R-:W1:Y:S02]  /*c950*/  @!P0 SYNCS.PHASECHK.TRANS64 P0, [R7+URZ], R4 ;  /* 0x00000004070085a7 */ /* 0x000e64000800007f */
[----:B-1----:R-:W-:Y:S05]  /*c960*/  @!P0 BRA `(.L_x_312) ;  /* 0xfffffffc00f08947 */ /* 0x002fea000383ffff */
[----:B------:R-:W-:Y:S05]  /*c970*/  BRA `(.L_x_324) ;  /* 0xfffffff800ec7947 */ /* 0x000fea000383ffff */
.L_x_313:
[----:B0-----:R0:W1:Y:S02]  /*c980*/  SYNCS.PHASECHK.TRANS64.TRYWAIT P0, [R8+URZ], R5 ;  /* 0x00000005080075a7 */ /* 0x001064000800017f */
[----:B-1----:R-:W-:Y:S05]  /*c990*/  @!P0 NANOSLEEP.SYNCS 0x989680 ;  /* 0x009896800000895d */ /* 0x002fea0003900000 */
[----:B------:R-:W1:Y:S02]  /*c9a0*/  @!P0 SYNCS.PHASECHK.TRANS64 P0, [R8+URZ], R5 ;  /* 0x00000005080085a7 */ /* 0x000e64000800007f */
[----:B-1----:R-:W-:Y:S05]  /*c9b0*/  @!P0 BRA `(.L_x_313) ;  /* 0xfffffffc00f08947 */ /* 0x002fea000383ffff */
[----:B------:R-:W-:Y:S05]  /*c9c0*/  BRA `(.L_x_325) ;  /* 0xfffffff800fc7947 */ /* 0x000fea000383ffff */
.L_x_314:
[----:B0-----:R0:W1:Y:S02]  /*c9d0*/  SYNCS.PHASECHK.TRANS64.TRYWAIT P0, [R9+URZ], R4 ;  /* 0x00000004090075a7 */ /* 0x001064000800017f */
[----:B-1----:R-:W-:Y:S05]  /*c9e0*/  @!P0 NANOSLEEP.SYNCS 0x989680 ;  /* 0x009896800000895d */ /* 0x002fea0003900000 */
[----:B------:R-:W1:Y:S02]  /*c9f0*/  @!P0 SYNCS.PHASECHK.TRANS64 P0, [R9+URZ], R4 ;  /* 0x00000004090085a7 */ /* 0x000e64000800007f */
[----:B-1----:R-:W-:Y:S05]  /*ca00*/  @!P0 BRA `(.L_x_314) ;  /* 0xfffffffc00f08947 */ /* 0x002fea000383ffff */
[----:B------:R-:W-:Y:S05]  /*ca10*/  BRA `(.L_x_326) ;  /* 0xfffffffc000c7947 */ /* 0x000fea000383ffff */
.L_x_315:
[----:B0-----:R0:W1:Y:S02]  /*ca20*/  SYNCS.PHASECHK.TRANS64.TRYWAIT P0, [R6+URZ], R5 ;  /* 0x00000005060075a7 */ /* 0x001064000800017f */
[----:B-1----:R-:W-:Y:S05]  /*ca30*/  @!P0 NANOSLEEP.SYNCS 0x989680 ;  /* 0x009896800000895d */ /* 0x002fea0003900000 */
[----:B------:R-:W1:Y:S02]  /*ca40*/  @!P0 SYNCS.PHASECHK.TRANS64 P0, [R6+URZ], R5 ;  /* 0x00000005060085a7 */ /* 0x000e64000800007f */
[----:B-1----:R-:W-:Y:S05]  /*ca50*/  @!P0 BRA `(.L_x_315) ;  /* 0xfffffffc00f08947 */ /* 0x002fea000383ffff */
[----:B------:R-:W-:Y:S05]  /*ca60*/  BRA `(.L_x_327) ;  /* 0xfffffffc00147947 */ /* 0x000fea000383ffff */
.L_x_328:
[----:B------:R-:W-:-:S00]  /*ca70*/  BRA `(.L_x_328) ;  /* 0xfffffffc00fc7947 */ /* 0x000fc0000383ffff */
[----:B------:R-:W-:-:S00]  /*ca80*/  NOP ;  /* 0x0000000000007918 */ /* 0x000fc00000000000 */
[----:B------:R-:W-:-:S00]  /*ca90*/  NOP ;  /* 0x0000000000007918 */ /* 0x000fc00000000000 */
[----:B------:R-:W-:-:S00]  /*caa0*/  NOP ;  /* 0x0000000000007918 */ /* 0x000fc00000000000 */
[----:B------:R-:W-:-:S00]  /*cab0*/  NOP ;  /* 0x0000000000007918 */ /* 0x000fc00000000000 */
[----:B------:R-:W-:-:S00]  /*cac0*/  NOP ;  /* 0x0000000000007918 */ /* 0x000fc00000000000 */
[----:B------:R-:W-:-:S00]  /*cad0*/  NOP ;  /* 0x0000000000007918 */ /* 0x000fc00000000000 */
[----:B------:R-:W-:-:S00]  /*cae0*/  NOP ;  /* 0x0000000000007918 */ /* 0x000fc00000000000 */
[----:B------:R-:W-:-:S00]  /*caf0*/  NOP ;  /* 0x0000000000007918 */ /* 0x000fc00000000000 */
.L_x_329:


//--------------------- .nv.global.init           --------------------------
	.section	.nv.global.init,"aw",@progbits
.nv.global.init:
	.type		$str$22,@object
	.size		$str$22,($str$23 - $str$22)
$str$22:
        /*0000*/ 	.byte	0x6b, 0x5f, 0x74, 0x69, 0x6c, 0x65, 0x5f, 0x63, 0x6f, 0x75, 0x6e, 0x74, 0x20, 0x3e, 0x3d, 0x20
        /*0010*/ 	.byte	0x31, 0x00
	.type		$str$23,@object
	.size		$str$23,(__unnamed_1 - $str$23)
$str$23:
        /*0012*/ 	.byte	0x2f, 0x74, 0x6d, 0x70, 0x2f, 0x63, 0x75, 0x74, 0x6c, 0x61, 0x73, 0x73, 0x5f, 0x73, 0x77, 0x65
        /*0022*/ 	.byte	0x65, 0x70, 0x5f, 0x73, 0x72, 0x63, 0x2f, 0x69, 0x6e, 0x63, 0x6c, 0x75, 0x64, 0x65, 0x2f, 0x63
        /*0032*/ 	.byte	0x75, 0x74, 0x6c, 0x61, 0x73, 0x73, 0x2f, 0x67, 0x65, 0x6d, 0x6d, 0x2f, 0x63, 0x6f, 0x6c, 0x6c
        /*0042*/ 	.byte	0x65, 0x63, 0x74, 0x69, 0x76, 0x65, 0x2f, 0x73, 0x6d, 0x39, 0x30, 0x5f, 0x6d, 0x6d, 0x61, 0x5f
        /*0052*/ 	.byte	0x74, 0x6d, 0x61, 0x5f, 0x67, 0x6d, 0x6d, 0x61, 0x5f, 0x73, 0x73, 0x5f, 0x77, 0x61, 0x72, 0x70
        /*0062*/ 	.byte	0x73, 0x70, 0x65, 0x63, 0x69, 0x61, 0x6c, 0x69, 0x7a, 0x65, 0x64, 0x2e, 0x68, 0x70, 0x70, 0x00
	.type		__unnamed_1,@object
	.size		__unnamed_1,(.L_0 - __unnamed_1)
__unnamed_1:
        /*0072*/ 	.byte	0x76, 0x6f, 0x69, 0x64, 0x20, 0x63, 0x75, 0x74, 0x6c, 0x61, 0x73, 0x73, 0x3a, 0x3a, 0x67, 0x65
        /* <DEDUP_REMOVED lines=177> */
        /*0b92*/ 	.byte	0x3a, 0x69, 0x64, 0x65, 0x6e, 0x74, 0x69, 0x74, 0x79, 0x5d, 0x00
.L_0:


//--------------------- .nv.shared._ZN7cutlass13device_kernelINS_4gemm6kernel13GemmUniversalIN4cute5tupleIJiiiiEEENS1_10collective13CollectiveMmaINS1_34MainloopSm90TmaGmmaWarpSpecializedILi5ENS5_IJNS4_1CILi2EEENSA_ILi1EEESC_EEENS1_35KernelTmaWarpSpecializedCooperativeEEENS5_IJNSA_ILi128EEENSA_ILi256EEESG_EEENS_10tfloat32_tENS5_IJlSC_lEEESJ_SK_NS4_8TiledMMAINS4_8MMA_AtomIJNS4_4SM904GMMA30MMA_64x256x8_F32TF32TF32_SS_TNILNSO_7ScaleInE1ELSQ_1EEEEEENS4_6LayoutISD_NS5_IJSC_NSA_ILi0EEESU_EEEEENS5_IJNS4_10UnderscoreESX_SX_EEEEENS4_13SM90_TMA_LOADENS4_14ComposedLayoutINS4_7SwizzleILi3ELi4ELi3EEENS4_18smem_ptr_flag_bitsILi32EEENST_INS5_IJNSA_ILi8EEENSA_ILi32EEEEEENS5_IJS17_SC_EEEEEEEvNS4_8identityENS4_23SM90_TMA_LOAD_MULTICASTES1B_vS1C_EENS_8epilogue10collective6detail29Sm90TmaWarpSpecializedAdapterINS1G_15DefaultEpilogueISJ_SK_SK_NS1F_6thread17LinearCombinationISJ_Li1EffLNS1K_9ScaleType4KindE0ELNS_15FloatRoundStyleE2ESJ_EENS1_15EpilogueDefaultEEEEEvvEEEEvNT_6ParamsE --------------------------
	.section	.nv.shared._ZN7cutlass13device_kernelINS_4gemm6kernel13GemmUniversalIN4cute5tupleIJiiiiEEENS1_10collective13CollectiveMmaINS1_34MainloopSm90TmaGmmaWarpSpecializedILi5ENS5_IJNS4_1CILi2EEENSA_ILi1EEESC_EEENS1_35KernelTmaWarpSpecializedCooperativeEEENS5_IJNSA_ILi128EEENSA_ILi256EEESG_EEENS_10tfloat32_tENS5_IJlSC_lEEESJ_SK_NS4_8TiledMMAINS4_8MMA_AtomIJNS4_4SM904GMMA30MMA_64x256x8_F32TF32TF32_SS_TNILNSO_7ScaleInE1ELSQ_1EEEEEENS4_6LayoutISD_NS5_IJSC_NSA_ILi0EEESU_EEEEENS5_IJNS4_10UnderscoreESX_SX_EEEEENS4_13SM90_TMA_LOADENS4_14ComposedLayoutINS4_7SwizzleILi3ELi4ELi3EEENS4_18smem_ptr_flag_bitsILi32EEENST_INS5_IJNSA_ILi8EEENSA_ILi32EEEEEENS5_IJS17_SC_EEEEEEEvNS4_8identityENS4_23SM90_TMA_LOAD_MULTICASTES1B_vS1C_EENS_8epilogue10collective6detail29Sm90TmaWarpSpecializedAdapterINS1G_15DefaultEpilogueISJ_SK_SK_NS1F_6thread17LinearCombinationISJ_Li1EffLNS1K_9ScaleType4KindE0ELNS_15FloatRoundStyleE2ESJ_EENS1_15EpilogueDefaultEEEEEvvEEEEvNT_6ParamsE,"aw",@nobits
	.sectionflags	@""
	.align	16
	.zero		1024


//--------------------- .nv.shared.reserved.0     --------------------------
	.section	.nv.shared.reserved.0,"aw",@nobits
	.weak		__nv_reservedSMEM_offset_0_alias
	.size		__nv_reservedSMEM_offset_0_alias, 0, 0
	.other		__nv_reservedSMEM_offset_0_alias,@"STO_CUDA_RESERVED_SHARED STV_DEFAULT"
__nv_reservedSMEM_offset_0_alias:
	.zero		0


//--------------------- .nv.global                --------------------------
	.section	.nv.global,"aw",@nobits
.nv.global:
	.type		_ZN39_INTERNAL_e24a3c43_4_k_cu_2d9f833d_70604cute1_E,@object
	.size		_ZN39_INTERNAL_e24a3c43_4_k_cu_2d9f833d_70604cute1_E,(_ZN39_INTERNAL_e24a3c43_4_k_cu_2d9f833d_70604cuda3std3__45__cpo6cbeginE - _ZN39_INTERNAL_e24a3c43_4_k_cu_2d9f833d_70604cute1_E)
_ZN39_INTERNAL_e24a3c43_4_k_cu_2d9f833d_70604cute1_E:
	.zero		1
	.type		_ZN39_INTERNAL_e24a3c43_4_k_cu_2d9f833d_70604cuda3std3__45__cpo6cbeginE,@object
	.size		_ZN39_INTERNAL_e24a3c43_4_k_cu_2d9f833d_70604cuda3std3__45__cpo6cbeginE,(_ZN39_INTERNAL_e24a3c43_4_k_cu_2d9f833d_70604cuda3std3__48in_placeE - _ZN39_INTERNAL_e24a3c43_4_k_cu_2d9f833d_70604cuda3std3__45__cpo6cbeginE)
_ZN39_INTERNAL_e24a3c43_4_k_cu_2d9f833d_70604cuda3std3__45__cpo6cbeginE:
	.zero		1
	.type		_ZN39_INTERNAL_e24a3c43_4_k_cu_2d9f833d_70604cuda3std3__48in_placeE,@object
	.size		_ZN39_INTERNAL_e24a3c43_4_k_cu_2d9f833d_70604cuda3std3__48in_placeE,(_ZN39_INTERNAL_e24a3c43_4_k_cu_2d9f833d_70604cuda3std6ranges3__45__cpo9iter_moveE - _ZN39_INTERNAL_e24a3c43_4_k_cu_2d9f833d_70604cuda3std3__48in_placeE)
_ZN39_INTERNAL_e24a3c43_4_k_cu_2d9f833d_70604cuda3std3__48in_placeE:
	.zero		1
	.type		_ZN39_INTERNAL_e24a3c43_4_k_cu_2d9f833d_70604cuda3std6ranges3__45__cpo9iter_moveE,@object
	.size		_ZN39_INTERNAL_e24a3c43_4_k_cu_2d9f833d_70604cuda3std6ranges3__45__cpo9iter_moveE,(_ZN39_INTERNAL_e24a3c43_4_k_cu_2d9f833d_70604cuda3std3__45__cpo5beginE - _ZN39_INTERNAL_e24a3c43_4_k_cu_2d9f833d_70604cuda3std6ranges3__45__cpo9iter_moveE)
_ZN39_INTERNAL_e24a3c43_4_k_cu_2d9f833d_70604cuda3std6ranges3__45__cpo9iter_moveE:
	.zero		1
	.type		_ZN39_INTERNAL_e24a3c43_4_k_cu_2d9f833d_70604cuda3std3__45__cpo5beginE,@object
	.size		_ZN39_INTERNAL_e24a3c43_4_k_cu_2d9f833d_70604cuda3std3__45__cpo5beginE,(_ZN39_INTERNAL_e24a3c43_4_k_cu_2d9f833d_70604cuda3std3__441_GLOBAL__N__e24a3c43_4_k_cu_2d9f833d_70606ignoreE - _ZN39_INTERNAL_e24a3c43_4_k_cu_2d9f833d_70604cuda3std3__45__cpo5beginE)
_ZN39_INTERNAL_e24a3c43_4_k_cu_2d9f833d_70604cuda3std3__45__cpo5beginE:
	.zero		1
	.type		_ZN39_INTERNAL_e24a3c43_4_k_cu_2d9f833d_70604cuda3std3__441_GLOBAL__N__e24a3c43_4_k_cu_2d9f833d_70606ignoreE,@object
	.size		_ZN39_INTERNAL_e24a3c43_4_k_cu_2d9f833d_70604cuda3std3__441_GLOBAL__N__e24a3c43_4_k_cu_2d9f833d_70606ignoreE,(_ZN39_INTERNAL_e24a3c43_4_k_cu_2d9f833d_70604cute7productE - _ZN39_INTERNAL_e24a3c43_4_k_cu_2d9f833d_70604cuda3std3__441_GLOBAL__N__e24a3c43_4_k_cu_2d9f833d_70606ignoreE)
_ZN39_INTERNAL_e24a3c43_4_k_cu_2d9f833d_70604cuda3std3__441_GLOBAL__N__e24a3c43_4_k_cu_2d9f833d_70606ignoreE:
	.zero		1
	.type		_ZN39_INTERNAL_e24a3c43_4_k_cu_2d9f833d_70604cute7productE,@object
	.size		_ZN39_INTERNAL_e24a3c43_4_k_cu_2d9f833d_70604cute7productE,(_ZN39_INTERNAL_e24a3c43_4_k_cu_2d9f833d_70604cuda3std3__45__cpo3endE - _ZN39_INTERNAL_e24a3c43_4_k_cu_2d9f833d_70604cute7productE)
_ZN39_INTERNAL_e24a3c43_4_k_cu_2d9f833d_70604cute7productE:
	.zero		1
	.type		_ZN39_INTERNAL_e24a3c43_4_k_cu_2d9f833d_70604cuda3std3__45__cpo3endE,@object
	.size		_ZN39_INTERNAL_e24a3c43_4_k_cu_2d9f833d_70604cuda3std3__45__cpo3endE,(_ZN39_INTERNAL_e24a3c43_4_k_cu_2d9f833d_70604cuda3std3__419piecewise_constructE - _ZN39_INTERNAL_e24a3c43_4_k_cu_2d9f833d_70604cuda3std3__45__cpo3endE)
_ZN39_INTERNAL_e24a3c43_4_k_cu_2d9f833d_70604cuda3std3__45__cpo3endE:
	.zero		1
	.type		_ZN39_INTERNAL_e24a3c43_4_k_cu_2d9f833d_70604cuda3std3__419piecewise_constructE,@object
	.size		_ZN39_INTERNAL_e24a3c43_4_k_cu_2d9f833d_70604cuda3std3__419piecewise_constructE,(_ZN39_INTERNAL_e24a3c43_4_k_cu_2d9f833d_70604cuda3std3__45__cpo4cendE - _ZN39_INTERNAL_e24a3c43_4_k_cu_2d9f833d_70604cuda3std3__419piecewise_constructE)
_ZN39_INTERNAL_e24a3c43_4_k_cu_2d9f833d_70604cuda3std3__419piecewise_constructE:
	.zero		1
	.type		_ZN39_INTERNAL_e24a3c43_4_k_cu_2d9f833d_70604cuda3std3__45__cpo4cendE,@object
	.size		_ZN39_INTERNAL_e24a3c43_4_k_cu_2d9f833d_70604cuda3std3__45__cpo4cendE,(_ZN39_INTERNAL_e24a3c43_4_k_cu_2d9f833d_70604cuda3std6ranges3__45__cpo4swapE - _ZN39_INTERNAL_e24a3c43_4_k_cu_2d9f833d_70604cuda3std3__45__cpo4cendE)
_ZN39_INTERNAL_e24a3c43_4_k_cu_2d9f833d_70604cuda3std3__45__cpo4cendE:
	.zero		1
	.type		_ZN39_INTERNAL_e24a3c43_4_k_cu_2d9f833d_70604cuda3std6ranges3__45__cpo4swapE,@object
	.size		_ZN39_INTERNAL_e24a3c43_4_k_cu_2d9f833d_70604cuda3std6ranges3__45__cpo4swapE,(.L_8 - _ZN39_INTERNAL_e24a3c43_4_k_cu_2d9f833d_70604cuda3std6ranges3__45__cpo4swapE)
_ZN39_INTERNAL_e24a3c43_4_k_cu_2d9f833d_70604cuda3std6ranges3__45__cpo4swapE:
	.zero		1
.L_8:


//--------------------- .nv.constant0._ZN7cutlass13device_kernelINS_4gemm6kernel13GemmUniversalIN4cute5tupleIJiiiiEEENS1_10collective13CollectiveMmaINS1_34MainloopSm90TmaGmmaWarpSpecializedILi5ENS5_IJNS4_1CILi2EEENSA_ILi1EEESC_EEENS1_35KernelTmaWarpSpecializedCooperativeEEENS5_IJNSA_ILi128EEENSA_ILi256EEESG_EEENS_10tfloat32_tENS5_IJlSC_lEEESJ_SK_NS4_8TiledMMAINS4_8MMA_AtomIJNS4_4SM904GMMA30MMA_64x256x8_F32TF32TF32_SS_TNILNSO_7ScaleInE1ELSQ_1EEEEEENS4_6LayoutISD_NS5_IJSC_NSA_ILi0EEESU_EEEEENS5_IJNS4_10UnderscoreESX_SX_EEEEENS4_13SM90_TMA_LOADENS4_14ComposedLayoutINS4_7SwizzleILi3ELi4ELi3EEENS4_18smem_ptr_flag_bitsILi32EEENST_INS5_IJNSA_ILi8EEENSA_ILi32EEEEEENS5_IJS17_SC_EEEEEEEvNS4_8identityENS4_23SM90_TMA_LOAD_MULTICASTES1B_vS1C_EENS_8epilogue10collective6detail29Sm90TmaWarpSpecializedAdapterINS1G_15DefaultEpilogueISJ_SK_SK_NS1F_6thread17LinearCombinationISJ_Li1EffLNS1K_9ScaleType4KindE0ELNS_15FloatRoundStyleE2ESJ_EENS1_15EpilogueDefaultEEEEEvvEEEEvNT_6ParamsE --------------------------
	.section	.nv.constant0._ZN7cutlass13device_kernelINS_4gemm6kernel13GemmUniversalIN4cute5tupleIJiiiiEEENS1_10collective13CollectiveMmaINS1_34MainloopSm90TmaGmmaWarpSpecializedILi5ENS5_IJNS4_1CILi2EEENSA_ILi1EEESC_EEENS1_35KernelTmaWarpSpecializedCooperativeEEENS5_IJNSA_ILi128EEENSA_ILi256EEESG_EEENS_10tfloat32_tENS5_IJlSC_lEEESJ_SK_NS4_8TiledMMAINS4_8MMA_AtomIJNS4_4SM904GMMA30MMA_64x256x8_F32TF32TF32_SS_TNILNSO_7ScaleInE1ELSQ_1EEEEEENS4_6LayoutISD_NS5_IJSC_NSA_ILi0EEESU_EEEEENS5_IJNS4_10UnderscoreESX_SX_EEEEENS4_13SM90_TMA_LOADENS4_14ComposedLayoutINS4_7SwizzleILi3ELi4ELi3EEENS4_18smem_ptr_flag_bitsILi32EEENST_INS5_IJNSA_ILi8EEENSA_ILi32EEEEEENS5_IJS17_SC_EEEEEEEvNS4_8identityENS4_23SM90_TMA_LOAD_MULTICASTES1B_vS1C_EENS_8epilogue10collective6detail29Sm90TmaWarpSpecializedAdapterINS1G_15DefaultEpilogueISJ_SK_SK_NS1F_6thread17LinearCombinationISJ_Li1EffLNS1K_9ScaleType4KindE0ELNS_15FloatRoundStyleE2ESJ_EENS1_15EpilogueDefaultEEEEEvvEEEEvNT_6ParamsE,"a",@progbits
	.sectionflags	@""
	.align	4
.nv.constant0._ZN7cutlass13device_kernelINS_4gemm6kernel13GemmUniversalIN4cute5tupleIJiiiiEEENS1_10collective13CollectiveMmaINS1_34MainloopSm90TmaGmmaWarpSpecializedILi5ENS5_IJNS4_1CILi2EEENSA_ILi1EEESC_EEENS1_35KernelTmaWarpSpecializedCooperativeEEENS5_IJNSA_ILi128EEENSA_ILi256EEESG_EEENS_10tfloat32_tENS5_IJlSC_lEEESJ_SK_NS4_8TiledMMAINS4_8MMA_AtomIJNS4_4SM904GMMA30MMA_64x256x8_F32TF32TF32_SS_TNILNSO_7ScaleInE1ELSQ_1EEEEEENS4_6LayoutISD_NS5_IJSC_NSA_ILi0EEESU_EEEEENS5_IJNS4_10UnderscoreESX_SX_EEEEENS4_13SM90_TMA_LOADENS4_14ComposedLayoutINS4_7SwizzleILi3ELi4ELi3EEENS4_18smem_ptr_flag_bitsILi32EEENST_INS5_IJNSA_ILi8EEENSA_ILi32EEEEEENS5_IJS17_SC_EEEEEEEvNS4_8identityENS4_23SM90_TMA_LOAD_MULTICASTES1B_vS1C_EENS_8epilogue10collective6detail29Sm90TmaWarpSpecializedAdapterINS1G_15DefaultEpilogueISJ_SK_SK_NS1F_6thread17LinearCombinationISJ_Li1EffLNS1K_9ScaleType4KindE0ELNS_15FloatRoundStyleE2ESJ_EENS1_15EpilogueDefaultEEEEEvvEEEEvNT_6ParamsE:
	.zero		1664


//--------------------- SYMBOLS --------------------------

	.type		.nv.reservedSmem.offset0,@object
	.size		.nv.reservedSmem.offset0,0x4
	.type		__assertfail,@function
